	.headerflags	@"EF_CUDA_TEXMODE_UNIFIED EF_CUDA_64BIT_ADDRESS EF_CUDA_SM86 EF_CUDA_VIRTUAL_SM(EF_CUDA_SM86)"
	.elftype	@"ET_EXEC"


//--------------------- .nv.info                  --------------------------
	.section	.nv.info,"",@"SHT_CUDA_INFO"
	.align	4


	//----- nvinfo : EIATTR_REGCOUNT
	.align		4
        /*0000*/ 	.byte	0x04, 0x2f
        /*0002*/ 	.short	(.L_1 - .L_0)
	.align		4
.L_0:
        /*0004*/ 	.word	index@(triton_mm)
        /*0008*/ 	.word	0x000000ff


	//----- nvinfo : EIATTR_MIN_STACK_SIZE
	.align		4
.L_1:
        /*000c*/ 	.byte	0x04, 0x12
        /*000e*/ 	.short	(.L_3 - .L_2)
	.align		4
.L_2:
        /*0010*/ 	.word	index@(triton_mm)
        /*0014*/ 	.word	0x00000000


	//----- nvinfo : EIATTR_FRAME_SIZE
	.align		4
.L_3:
        /*0018*/ 	.byte	0x04, 0x11
        /*001a*/ 	.short	(.L_5 - .L_4)
	.align		4
.L_4:
        /*001c*/ 	.word	index@(triton_mm)
        /*0020*/ 	.word	0x00000000


	//----- nvinfo : EIATTR_MIN_STACK_SIZE
	.align		4
.L_5:
        /*0024*/ 	.byte	0x04, 0x12
        /*0026*/ 	.short	(.L_7 - .L_6)
	.align		4
.L_6:
        /*0028*/ 	.word	index@(triton_mm)
        /*002c*/ 	.word	0x00000000
.L_7:


//--------------------- .nv.info.triton_mm        --------------------------
	.section	.nv.info.triton_mm,"",@"SHT_CUDA_INFO"
	.sectionflags	@""
	.align	4


	//----- nvinfo : EIATTR_CUDA_API_VERSION
	.align		4
        /*0000*/ 	.byte	0x04, 0x37
        /*0002*/ 	.short	(.L_9 - .L_8)
.L_8:
        /*0004*/ 	.word	0x0000007c


	//----- nvinfo : EIATTR_SW2861232_WAR
	.align		4
.L_9:
        /*0008*/ 	.byte	0x01, 0x35
	.zero		2


	//----- nvinfo : EIATTR_PARAM_CBANK
	.align		4
        /*000c*/ 	.byte	0x04, 0x0a
        /*000e*/ 	.short	(.L_11 - .L_10)
	.align		4
.L_10:
        /*0010*/ 	.word	index@(.nv.constant0.triton_mm)
        /*0014*/ 	.short	0x0160
        /*0016*/ 	.short	0x0020


	//----- nvinfo : EIATTR_CBANK_PARAM_SIZE
	.align		4
.L_11:
        /*0018*/ 	.byte	0x03, 0x19
        /*001a*/ 	.short	0x0020


	//----- nvinfo : EIATTR_KPARAM_INFO
	.align		4
        /*001c*/ 	.byte	0x04, 0x17
        /*001e*/ 	.short	(.L_13 - .L_12)
.L_12:
        /*0020*/ 	.word	0x00000000
        /*0024*/ 	.short	0x0003
        /*0026*/ 	.short	0x0018
        /*0028*/ 	.byte	0x00, 0xf4, 0x21, 0x00


	//----- nvinfo : EIATTR_KPARAM_INFO
	.align		4
.L_13:
        /*002c*/ 	.byte	0x04, 0x17
        /*002e*/ 	.short	(.L_15 - .L_14)
.L_14:
        /*0030*/ 	.word	0x00000000
        /*0034*/ 	.short	0x0002
        /*0036*/ 	.short	0x0010
        /*0038*/ 	.byte	0x00, 0xf4, 0x21, 0x00


	//----- nvinfo : EIATTR_KPARAM_INFO
	.align		4
.L_15:
        /*003c*/ 	.byte	0x04, 0x17
        /*003e*/ 	.short	(.L_17 - .L_16)
.L_16:
        /*0040*/ 	.word	0x00000000
        /*0044*/ 	.short	0x0001
        /*0046*/ 	.short	0x0008
        /*0048*/ 	.byte	0x00, 0xf4, 0x21, 0x00


	//----- nvinfo : EIATTR_KPARAM_INFO
	.align		4
.L_17:
        /*004c*/ 	.byte	0x04, 0x17
        /*004e*/ 	.short	(.L_19 - .L_18)
.L_18:
        /*0050*/ 	.word	0x00000000
        /*0054*/ 	.short	0x0000
        /*0056*/ 	.short	0x0000
        /*0058*/ 	.byte	0x00, 0xf4, 0x21, 0x00


	//----- nvinfo : EIATTR_MAXREG_COUNT
	.align		4
.L_19:
        /*005c*/ 	.byte	0x03, 0x1b
        /*005e*/ 	.short	0x00ff


	//----- nvinfo : EIATTR_EXIT_INSTR_OFFSETS
	.align		4
        /*0060*/ 	.byte	0x04, 0x1c
        /*0062*/ 	.short	(.L_21 - .L_20)


	//   ....[0]....
.L_20:
        /*0064*/ 	.word	0x00003a20


	//   ....[1]....
        /*0068*/ 	.word	0x00003a70


	//----- nvinfo : EIATTR_REQNTID
	.align		4
.L_21:
        /*006c*/ 	.byte	0x04, 0x10
        /*006e*/ 	.short	(.L_23 - .L_22)
.L_22:
        /*0070*/ 	.word	0x00000100
        /*0074*/ 	.word	0x00000001
        /*0078*/ 	.word	0x00000001
.L_23:


//--------------------- .nv.callgraph             --------------------------
	.section	.nv.callgraph,"",@"SHT_CUDA_CALLGRAPH"
	.align	4
	.sectionentsize	8
	.align		4
        /*0000*/ 	.word	0x00000000
	.align		4
        /*0004*/ 	.word	0xffffffff
	.align		4
        /*0008*/ 	.word	0x00000000
	.align		4
        /*000c*/ 	.word	0xfffffffe
	.align		4
        /*0010*/ 	.word	0x00000000
	.align		4
        /*0014*/ 	.word	0xfffffffd
	.align		4
        /*0018*/ 	.word	0x00000000
	.align		4
        /*001c*/ 	.word	0xfffffffc


//--------------------- .nv.rel.action            --------------------------
	.section	.nv.rel.action,"",@"SHT_CUDA_RELOCINFO"
	.align	8
	.sectionentsize	8
        /*0000*/ 	.byte	0x73, 0x00, 0x00, 0x00, 0x00, 0x00, 0x00, 0x00, 0x00, 0x00, 0x00, 0x11, 0x25, 0x00, 0x05, 0x36


//--------------------- .nv.constant0.triton_mm   --------------------------
	.section	.nv.constant0.triton_mm,"a",@progbits
	.sectionflags	@""
	.align	4
.nv.constant0.triton_mm:
	.zero		384


//--------------------- .text.triton_mm           --------------------------
	.section	.text.triton_mm,"ax",@progbits
	.sectionflags	@"SHF_BARRIERS=1"
	.sectioninfo	@"SHI_REGISTERS=255"
	.align	128
        .global         triton_mm
        .type           triton_mm,@function
        .size           triton_mm,(.L_x_2 - triton_mm)
        .other          triton_mm,@"STO_CUDA_ENTRY STV_DEFAULT"
triton_mm:
.text.triton_mm:
[----:B------:R-:W-:Y:S02]  /*0000*/  IMAD.MOV.U32 R1, RZ, RZ, c[0x0][0x28] ;  /* 0x00000a00ff017624 */ /* 0x000fe400078e00ff */
[----:B------:R-:W1:Y:S01]  /*0010*/  S2UR UR13, SR_CTAID.X ;  /* 0x00000000000d79c3 */ /* 0x000e620000002500 */
[----:B------:R-:W2:Y:S01]  /*0020*/  S2R R12, SR_TID.X ;  /* 0x00000000000c7919 */ /* 0x000ea20000002100 */
[----:B------:R-:W-:Y:S01]  /*0030*/  CS2R R116, SRZ ;  /* 0x0000000000747805 */ /* 0x000fe2000001ff00 */
        /* <DEDUP_REMOVED lines=21> */
[----:B-1----:R-:W-:Y:S01]  /*0190*/  UIMAD.WIDE UR4, UR13, 0x2aaaaaab, URZ ;  /* 0x2aaaaaab0d0478a5 */ /* 0x002fe2000f8e023f */
[C---:B--2---:R-:W-:Y:S01]  /*01a0*/  IMAD.SHL.U32 R37, R12.reuse, 0x10, RZ ;  /* 0x000000100c257824 */ /* 0x044fe200078e00ff */
[--C-:B------:R-:W-:Y:S01]  /*01b0*/  SHF.R.U32.HI R6, RZ, 0x2, R12.reuse ;  /* 0x00000002ff067819 */ /* 0x100fe2000001160c */
[----:B------:R-:W-:Y:S01]  /*01c0*/  UISETP.GE.AND UP2, UPT, UR13, URZ, UPT ;  /* 0x0000003f0d00728c */ /* 0x000fe2000bf46270 */
[----:B------:R-:W-:Y:S01]  /*01d0*/  IMAD.SHL.U32 R7, R12, 0x2, RZ ;  /* 0x000000020c077824 */ /* 0x000fe200078e00ff */
[----:B------:R-:W-:Y:S01]  /*01e0*/  USHF.R.U32.HI UR4, URZ, 0x1f, UR5 ;  /* 0x0000001f3f047899 */ /* 0x000fe20008011605 */
[C---:B------:R-:W-:Y:S01]  /*01f0*/  LOP3.LUT R8, R37.reuse, 0x10, RZ, 0xc0, !PT ;  /* 0x0000001025087812 */ /* 0x040fe200078ec0ff */
[----:B------:R-:W-:Y:S01]  /*0200*/  CS2R R88, SRZ ;  /* 0x0000000000587805 */ /* 0x000fe2000001ff00 */
[----:B------:R-:W-:Y:S01]  /*0210*/  LOP3.LUT R219, R37, 0x70, RZ, 0xc0, !PT ;  /* 0x0000007025db7812 */ /* 0x000fe200078ec0ff */
[----:B------:R-:W-:Y:S01]  /*0220*/  ULEA.HI.SX32 UR6, UR5, UR4, 0x19 ;  /* 0x0000000405067291 */ /* 0x000fe2000f8fca3f */
[----:B------:R-:W-:Y:S01]  /*0230*/  LOP3.LUT R214, R7, 0x30, RZ, 0xc0, !PT ;  /* 0x0000003007d67812 */ /* 0x000fe200078ec0ff */
[----:B------:R-:W-:Y:S01]  /*0240*/  CS2R R90, SRZ ;  /* 0x00000000005a7805 */ /* 0x000fe2000001ff00 */
[----:B------:R-:W-:Y:S01]  /*0250*/  UMOV UR4, 0xfffffff8 ;  /* 0xfffffff800047882 */ /* 0x000fe20000000000 */
[--C-:B------:R-:W-:Y:S01]  /*0260*/  LOP3.LUT R219, R219, 0x10, R12.reuse, 0x78, !PT ;  /* 0x00000010dbdb7812 */ /* 0x100fe200078e780c */
[----:B------:R-:W-:Y:S01]  /*0270*/  UIMAD UR4, UR6, UR4, 0x2 ;  /* 0x00000002060474a4 */ /* 0x000fe2000f8e0204 */
[----:B------:R-:W-:Y:S01]  /*0280*/  LOP3.LUT R214, R214, 0x70, R37, 0x78, !PT ;  /* 0x00000070d6d67812 */ /* 0x000fe200078e7825 */
[----:B------:R-:W-:Y:S01]  /*0290*/  UIMAD UR9, UR6, -0x300, UR13 ;  /* 0xfffffd00060978a4 */ /* 0x000fe2000f8e020d */
[----:B------:R-:W-:Y:S01]  /*02a0*/  CS2R R84, SRZ ;  /* 0x0000000000547805 */ /* 0x000fe2000001ff00 */
[----:B------:R-:W-:Y:S01]  /*02b0*/  UISETP.LT.AND UP0, UPT, UR4, 0x8, UPT ;  /* 0x000000080400788c */ /* 0x000fe2000bf01270 */
[----:B------:R-:W-:Y:S01]  /*02c0*/  CS2R R86, SRZ ;  /* 0x0000000000567805 */ /* 0x000fe2000001ff00 */
[----:B------:R-:W-:Y:S01]  /*02d0*/  CS2R R80, SRZ ;  /* 0x0000000000507805 */ /* 0x000fe2000001ff00 */
[----:B------:R-:W-:Y:S01]  /*02e0*/  CS2R R82, SRZ ;  /* 0x0000000000527805 */ /* 0x000fe2000001ff00 */
[----:B------:R-:W-:Y:S01]  /*02f0*/  USEL UR7, UR4, 0x8, UP0 ;  /* 0x0000000804077887 */ /* 0x000fe20008000000 */
[----:B------:R-:W-:Y:S01]  /*0300*/  IMAD.U32 R4, RZ, RZ, UR9 ;  /* 0x00000009ff047e24 */ /* 0x000fe2000f8e00ff */
[----:B------:R-:W-:Y:S01]  /*0310*/  CS2R R76, SRZ ;  /* 0x00000000004c7805 */ /* 0x000fe2000001ff00 */
[----:B------:R-:W-:Y:S01]  /*0320*/  UMOV UR4, URZ ;  /* 0x0000003f00047c82 */ /* 0x000fe20008000000 */
[----:B------:R-:W-:Y:S01]  /*0330*/  CS2R R78, SRZ ;  /* 0x00000000004e7805 */ /* 0x000fe2000001ff00 */
[----:B------:R-:W-:Y:S01]  /*0340*/  ULOP3.LUT UR9, UR9, UR7, URZ, 0x3c, !UPT ;  /* 0x0000000709097292 */ /* 0x000fe2000f8e3c3f */
[----:B------:R-:W-:Y:S01]  /*0350*/  IMAD.U32 R3, RZ, RZ, UR7 ;  /* 0x00000007ff037e24 */ /* 0x000fe2000f8e00ff */
[----:B------:R-:W-:Y:S01]  /*0360*/  IABS R4, R4 ;  /* 0x0000000400047213 */ /* 0x000fe20000000000 */
[----:B------:R-:W-:Y:S01]  /*0370*/  CS2R R68, SRZ ;  /* 0x0000000000447805 */ /* 0x000fe2000001ff00 */
[----:B------:R-:W-:Y:S01]  /*0380*/  CS2R R70, SRZ ;  /* 0x0000000000467805 */ /* 0x000fe2000001ff00 */
[----:B------:R-:W-:Y:S01]  /*0390*/  CS2R R42, SRZ ;  /* 0x00000000002a7805 */ /* 0x000fe2000001ff00 */
[-C--:B------:R-:W-:Y:S01]  /*03a0*/  IABS R5, R3.reuse ;  /* 0x0000000300057213 */ /* 0x080fe20000000000 */
[----:B------:R1:W2:Y:S01]  /*03b0*/  R2UR UR11, R4 ;  /* 0x00000000040b73c2 */ /* 0x0002a200000e0000 */
[----:B------:R-:W-:Y:S01]  /*03c0*/  IABS R3, R3 ;  /* 0x0000000300037213 */ /* 0x000fe20000000000 */
[----:B------:R-:W-:Y:S01]  /*03d0*/  CS2R R44, SRZ ;  /* 0x00000000002c7805 */ /* 0x000fe2000001ff00 */
[----:B------:R-:W-:Y:S01]  /*03e0*/  CS2R R46, SRZ ;  /* 0x00000000002e7805 */ /* 0x000fe2000001ff00 */
[----:B------:R-:W-:Y:S01]  /*03f0*/  CS2R R48, SRZ ;  /* 0x0000000000307805 */ /* 0x000fe2000001ff00 */
[----:B------:R-:W-:Y:S01]  /*0400*/  CS2R R50, SRZ ;  /* 0x0000000000327805 */ /* 0x000fe2000001ff00 */
[----:B------:R-:W-:Y:S01]  /*0410*/  IMAD.MOV R3, RZ, RZ, -R3 ;  /* 0x000000ffff037224 */ /* 0x000fe200078e0a03 */
[----:B------:R-:W-:Y:S01]  /*0420*/  CS2R R52, SRZ ;  /* 0x0000000000347805 */ /* 0x000fe2000001ff00 */
[----:B------:R3:W4:Y:S01]  /*0430*/  R2UR UR14, R5 ;  /* 0x00000000050e73c2 */ /* 0x00072200000e0000 */
[--C-:B-1----:R-:W-:Y:S01]  /*0440*/  SHF.R.U32.HI R4, RZ, 0x3, R12.reuse ;  /* 0x00000003ff047819 */ /* 0x102fe2000001160c */
[----:B------:R-:W-:Y:S01]  /*0450*/  CS2R R54, SRZ ;  /* 0x0000000000367805 */ /* 0x000fe2000001ff00 */
[----:B------:R-:W-:Y:S01]  /*0460*/  CS2R R56, SRZ ;  /* 0x0000000000387805 */ /* 0x000fe2000001ff00 */
[----:B------:R-:W-:Y:S01]  /*0470*/  CS2R R58, SRZ ;  /* 0x00000000003a7805 */ /* 0x000fe2000001ff00 */
[----:B------:R-:W-:Y:S01]  /*0480*/  SGXT.U32 R4, R4, 0x5 ;  /* 0x000000050404781a */ /* 0x000fe20000000000 */
[----:B------:R-:W-:Y:S01]  /*0490*/  CS2R R60, SRZ ;  /* 0x00000000003c7805 */ /* 0x000fe2000001ff00 */
[----:B------:R-:W-:Y:S01]  /*04a0*/  CS2R R62, SRZ ;  /* 0x00000000003e7805 */ /* 0x000fe2000001ff00 */
[----:B------:R-:W1:Y:S01]  /*04b0*/  R2UR UR12, R3 ;  /* 0x00000000030c73c2 */ /* 0x000e6200000e0000 */
[----:B---3--:R-:W-:Y:S01]  /*04c0*/  LOP3.LUT R5, R6, 0x10, RZ, 0xc0, !PT ;  /* 0x0000001006057812 */ /* 0x008fe200078ec0ff */
[----:B------:R-:W-:Y:S01]  /*04d0*/  CS2R R64, SRZ ;  /* 0x0000000000407805 */ /* 0x000fe2000001ff00 */
[----:B------:R-:W-:Y:S01]  /*04e0*/  CS2R R66, SRZ ;  /* 0x0000000000427805 */ /* 0x000fe2000001ff00 */
[----:B------:R-:W-:Y:S01]  /*04f0*/  CS2R R160, SRZ ;  /* 0x0000000000a07805 */ /* 0x000fe2000001ff00 */
[C-C-:B------:R-:W-:Y:S01]  /*0500*/  LOP3.LUT R9, R5.reuse, 0xf, R12.reuse, 0xf8, !PT ;  /* 0x0000000f05097812 */ /* 0x140fe200078ef80c */
[----:B------:R-:W-:Y:S01]  /*0510*/  CS2R R162, SRZ ;  /* 0x0000000000a27805 */ /* 0x000fe2000001ff00 */
[----:B------:R-:W-:Y:S01]  /*0520*/  LOP3.LUT R11, R5, 0x8, R12, 0xf8, !PT ;  /* 0x00000008050b7812 */ /* 0x000fe200078ef80c */
[----:B------:R-:W-:Y:S01]  /*0530*/  CS2R R180, SRZ ;  /* 0x0000000000b47805 */ /* 0x000fe2000001ff00 */
[----:B------:R-:W-:Y:S01]  /*0540*/  CS2R R182, SRZ ;  /* 0x0000000000b67805 */ /* 0x000fe2000001ff00 */
[----:B------:R-:W-:Y:S01]  /*0550*/  CS2R R176, SRZ ;  /* 0x0000000000b07805 */ /* 0x000fe2000001ff00 */
[----:B------:R-:W-:Y:S01]  /*0560*/  LOP3.LUT R10, R11, 0x20, R6, 0xf8, !PT ;  /* 0x000000200b0a7812 */ /* 0x000fe200078ef806 */
[----:B------:R-:W-:Y:S01]  /*0570*/  CS2R R178, SRZ ;  /* 0x0000000000b27805 */ /* 0x000fe2000001ff00 */
[----:B------:R-:W-:Y:S01]  /*0580*/  CS2R R140, SRZ ;  /* 0x00000000008c7805 */ /* 0x000fe2000001ff00 */
[----:B------:R-:W-:Y:S01]  /*0590*/  CS2R R142, SRZ ;  /* 0x00000000008e7805 */ /* 0x000fe2000001ff00 */
[----:B----4-:R-:W3:Y:S08]  /*05a0*/  I2F.RP R0, UR14 ;  /* 0x0000000e00007d06 */ /* 0x010ef00008209400 */
[----:B---3--:R-:W3:Y:S02]  /*05b0*/  MUFU.RCP R0, R0 ;  /* 0x0000000000007308 */ /* 0x008ee40000001000 */
[----:B---3--:R-:W-:-:S02]  /*05c0*/  IADD3 R2, R0, 0xffffffe, RZ ;  /* 0x0ffffffe00027810 */ /* 0x008fc40007ffe0ff */
[----:B------:R-:W3:Y:S04]  /*05d0*/  S2R R0, SR_CTAID.X ;  /* 0x0000000000007919 */ /* 0x000ee80000002500 */
[----:B------:R-:W4:Y:S02]  /*05e0*/  F2I.FTZ.U32.TRUNC.NTZ R2, R2 ;  /* 0x0000000200027305 */ /* 0x000f24000021f000 */
[----:B----4-:R4:W1:Y:S01]  /*05f0*/  R2UR UR5, R2 ;  /* 0x00000000020573c2 */ /* 0x01086200000e0000 */
[----:B---3--:R-:W-:Y:S02]  /*0600*/  IABS R0, R0 ;  /* 0x0000000000007213 */ /* 0x008fe40000000000 */
[----:B----4-:R-:W-:-:S04]  /*0610*/  LOP3.LUT R2, R37, 0x40, RZ, 0xc0, !PT ;  /* 0x0000004025027812 */ /* 0x010fc800078ec0ff */
[C---:B------:R-:W-:Y:S02]  /*0620*/  LOP3.LUT R217, R2.reuse, 0x10, R12, 0xf8, !PT ;  /* 0x0000001002d97812 */ /* 0x040fe400078ef80c */
[----:B------:R-:W-:Y:S02]  /*0630*/  LOP3.LUT R13, R2, 0x30, R7, 0xf8, !PT ;  /* 0x00000030020d7812 */ /* 0x000fe400078ef807 */
[----:B------:R-:W-:Y:S02]  /*0640*/  LOP3.LUT R2, R9, 0x20, R6, 0xf8, !PT ;  /* 0x0000002009027812 */ /* 0x000fe400078ef806 */
[----:B------:R-:W-:-:S03]  /*0650*/  LOP3.LUT R9, R12, 0x7, RZ, 0xc0, !PT ;  /* 0x000000070c097812 */ /* 0x000fc600078ec0ff */
[----:B------:R-:W-:Y:S01]  /*0660*/  IMAD.SHL.U32 R2, R2, 0x80, RZ ;  /* 0x0000008002027824 */ /* 0x000fe200078e00ff */
[----:B-1----:R-:W-:-:S04]  /*0670*/  UIADD3 UR8, URZ, -UR5, URZ ;  /* 0x800000053f087290 */ /* 0x002fc8000fffe03f */
[----:B------:R-:W-:Y:S01]  /*0680*/  LOP3.LUT R252, R2, R219, RZ, 0xfc, !PT ;  /* 0x000000db02fc7212 */ /* 0x000fe200078efcff */
[----:B------:R-:W-:-:S04]  /*0690*/  UIMAD UR8, UR8, UR14, URZ ;  /* 0x0000000e080872a4 */ /* 0x000fc8000f8e023f */
[----:B------:R-:W-:-:S07]  /*06a0*/  UIMAD.WIDE.U32 UR4, UR5, UR8, UR4 ;  /* 0x00000008050472a5 */ /* 0x000fce000f8e0004 */
[----:B------:R-:W-:Y:S02]  /*06b0*/  UMOV UR8, UR5 ;  /* 0x0000000500087c82 */ /* 0x000fe40008000000 */
[----:B--2---:R-:W-:-:S07]  /*06c0*/  UIMAD.WIDE.U32 UR4, UR8, UR11, URZ ;  /* 0x0000000b080472a5 */ /* 0x004fce000f8e003f */
[----:B------:R-:W-:Y:S02]  /*06d0*/  UMOV UR10, UR5 ;  /* 0x00000005000a7c82 */ /* 0x000fe40008000000 */
[----:B------:R-:W-:Y:S01]  /*06e0*/  UIMAD UR4, UR10, UR12, UR11 ;  /* 0x0000000c0a0472a4 */ /* 0x000fe2000f8e020b */
[----:B------:R1:W2:Y:S03]  /*06f0*/  R2UR UR11, R0 ;  /* 0x00000000000b73c2 */ /* 0x0002a600000e0000 */
[----:B------:R-:W-:Y:S01]  /*0700*/  UISETP.GT.U32.AND UP1, UPT, UR14, UR4, UPT ;  /* 0x000000040e00728c */ /* 0x000fe2000bf24070 */
[----:B-1----:R-:W-:-:S04]  /*0710*/  LOP3.LUT R0, R37, 0x30, RZ, 0xc0, !PT ;  /* 0x0000003025007812 */ /* 0x002fc800078ec0ff */
[----:B------:R-:W-:-:S06]  /*0720*/  LOP3.LUT R244, R0, 0x40, RZ, 0xfc, !PT ;  /* 0x0000004000f47812 */ /* 0x000fcc00078efcff */
[----:B------:R-:W-:Y:S02]  /*0730*/  @!UP1 UIADD3 UR4, UR4, -UR14, URZ ;  /* 0x8000000e04049290 */ /* 0x000fe4000fffe03f */
[----:B------:R-:W-:Y:S01]  /*0740*/  @!UP1 UIADD3 UR10, UR10, 0x1, URZ ;  /* 0x000000010a0a9890 */ /* 0x000fe2000fffe03f */
[----:B------:R-:W-:Y:S01]  /*0750*/  LOP3.LUT R217, R244, R217, RZ, 0x3c, !PT ;  /* 0x000000d9f4d97212 */ /* 0x000fe200078e3cff */
[----:B------:R-:W-:Y:S01]  /*0760*/  UISETP.GE.U32.AND UP0, UPT, UR4, UR14, UPT ;  /* 0x0000000e0400728c */ /* 0x000fe2000bf06070 */
[----:B------:R-:W-:Y:S01]  /*0770*/  LOP3.LUT R244, R13, R244, RZ, 0x3c, !PT ;  /* 0x000000f40df47212 */ /* 0x000fe200078e3cff */
[----:B------:R-:W-:Y:S01]  /*0780*/  UISETP.GE.AND UP1, UPT, UR9, URZ, UPT ;  /* 0x0000003f0900728c */ /* 0x000fe2000bf26270 */
[----:B------:R-:W-:Y:S01]  /*0790*/  LOP3.LUT R250, R217, R2, RZ, 0xfc, !PT ;  /* 0x00000002d9fa7212 */ /* 0x000fe200078efcff */
[----:B------:R-:W-:Y:S02]  /*07a0*/  ULOP3.LUT UR9, URZ, UR7, URZ, 0x33, !UPT ;  /* 0x000000073f097292 */ /* 0x000fe4000f8e333f */
[----:B--2---:R-:W-:-:S03]  /*07b0*/  UIMAD.WIDE.U32 UR4, UR8, UR11, URZ ;  /* 0x0000000b080472a5 */ /* 0x004fc6000f8e003f */
[----:B------:R-:W-:Y:S02]  /*07c0*/  UMOV UR8, 0x1 ;  /* 0x0000000100087882 */ /* 0x000fe40000000000 */
[----:B------:R-:W-:Y:S02]  /*07d0*/  @UP0 UIADD3 UR10, UR10, 0x1, URZ ;  /* 0x000000010a0a0890 */ /* 0x000fe4000fffe03f */
[----:B------:R-:W-:Y:S02]  /*07e0*/  UIMAD UR5, UR5, UR12, UR11 ;  /* 0x0000000c050572a4 */ /* 0x000fe4000f8e020b */
[----:B------:R-:W-:Y:S02]  /*07f0*/  @!UP1 UIADD3 UR10, -UR10, URZ, URZ ;  /* 0x0000003f0a0a9290 */ /* 0x000fe4000fffe13f */
[----:B------:R-:W-:Y:S02]  /*0800*/  UISETP.GT.U32.AND UP1, UPT, UR14, UR5, UPT ;  /* 0x000000050e00728c */ /* 0x000fe4000bf24070 */
[----:B------:R-:W-:-:S02]  /*0810*/  UISETP.NE.AND UP0, UPT, UR7, URZ, UPT ;  /* 0x0000003f0700728c */ /* 0x000fc4000bf05270 */
[----:B------:R-:W-:Y:S02]  /*0820*/  ULDC.64 UR12, c[0x0][0x118] ;  /* 0x00004600000c7ab9 */ /* 0x000fe40000000a00 */
[----:B------:R-:W-:Y:S02]  /*0830*/  USEL UR10, UR9, UR10, !UP0 ;  /* 0x0000000a090a7287 */ /* 0x000fe4000c000000 */
[----:B------:R-:W-:Y:S02]  /*0840*/  UMOV UR7, URZ ;  /* 0x0000003f00077c82 */ /* 0x000fe40008000000 */
[----:B------:R-:W-:Y:S02]  /*0850*/  USHF.L.U32 UR10, UR10, 0x7, URZ ;  /* 0x000000070a0a7899 */ /* 0x000fe4000800063f */
[----:B------:R-:W-:-:S04]  /*0860*/  @!UP1 UIADD3 UR5, UR5, -UR14, URZ ;  /* 0x8000000e05059290 */ /* 0x000fc8000fffe03f */
[----:B------:R-:W-:Y:S01]  /*0870*/  LOP3.LUT R3, R4, UR10, RZ, 0xfc, !PT ;  /* 0x0000000a04037c12 */ /* 0x000fe2000f8efcff */
[----:B------:R-:W-:Y:S01]  /*0880*/  UISETP.GT.U32.AND UP1, UPT, UR14, UR5, UPT ;  /* 0x000000050e00728c */ /* 0x000fe2000bf24070 */
[----:B------:R-:W-:Y:S02]  /*0890*/  IMAD.U32 R7, RZ, RZ, UR10 ;  /* 0x0000000aff077e24 */ /* 0x000fe4000f8e00ff */
[----:B------:R-:W-:Y:S02]  /*08a0*/  IMAD.U32 R13, RZ, RZ, UR10 ;  /* 0x0000000aff0d7e24 */ /* 0x000fe4000f8e00ff */
[----:B------:R-:W-:Y:S01]  /*08b0*/  IMAD.HI R0, R3, 0x2aaaaaab, RZ ;  /* 0x2aaaaaab03007827 */ /* 0x000fe200078e02ff */
[--C-:B------:R-:W-:Y:S02]  /*08c0*/  LOP3.LUT R14, R7, 0x60, R4.reuse, 0xfe, !PT ;  /* 0x00000060070e7812 */ /* 0x100fe400078efe04 */
[----:B------:R-:W-:Y:S02]  /*08d0*/  LOP3.LUT R13, R13, 0x40, R4, 0xfe, !PT ;  /* 0x000000400d0d7812 */ /* 0x000fe400078efe04 */
[----:B------:R-:W-:Y:S01]  /*08e0*/  SHF.R.U32.HI R5, RZ, 0x1f, R0 ;  /* 0x0000001fff057819 */ /* 0x000fe20000011600 */
[----:B------:R-:W-:Y:S01]  /*08f0*/  @!UP1 UIADD3 UR5, UR5, -UR14, URZ ;  /* 0x8000000e05059290 */ /* 0x000fe2000fffe03f */
[----:B------:R-:W-:-:S02]  /*0900*/  IMAD.HI R19, R14, 0x2aaaaaab, RZ ;  /* 0x2aaaaaab0e137827 */ /* 0x000fc400078e02ff */
[----:B------:R-:W-:Y:S01]  /*0910*/  LEA.HI R6, R0, R5, RZ, 0x15 ;  /* 0x0000000500067211 */ /* 0x000fe200078fa8ff */
[----:B------:R-:W-:Y:S01]  /*0920*/  @!UP2 UIADD3 UR5, -UR5, URZ, URZ ;  /* 0x0000003f0505a290 */ /* 0x000fe2000fffe13f */
[----:B------:R-:W-:Y:S02]  /*0930*/  LOP3.LUT R0, R12, 0x20, RZ, 0xc0, !PT ;  /* 0x000000200c007812 */ /* 0x000fe400078ec0ff */
[----:B------:R-:W-:Y:S01]  /*0940*/  LOP3.LUT R5, R37, 0x60, RZ, 0xc0, !PT ;  /* 0x0000006025057812 */ /* 0x000fe200078ec0ff */
[----:B------:R-:W-:Y:S01]  /*0950*/  USEL UR5, UR9, UR5, !UP0 ;  /* 0x0000000509057287 */ /* 0x000fe2000c000000 */
[----:B------:R-:W-:Y:S01]  /*0960*/  IMAD R36, R6, -0x3000, R3 ;  /* 0xffffd00006247824 */ /* 0x000fe200078e0203 */
[----:B------:R-:W-:Y:S01]  /*0970*/  SHF.R.U32.HI R22, RZ, 0x1f, R19 ;  /* 0x0000001fff167819 */ /* 0x000fe20000011613 */
[----:B------:R-:W-:Y:S01]  /*0980*/  UMOV UR9, 0xffffffff ;  /* 0xffffffff00097882 */ /* 0x000fe20000000000 */
[----:B------:R-:W-:Y:S01]  /*0990*/  LOP3.LUT R11, R5, 0x10, R12, 0xf8, !PT ;  /* 0x00000010050b7812 */ /* 0x000fe200078ef80c */
[----:B------:R-:W-:Y:S01]  /*09a0*/  IMAD.SHL.U32 R5, R0, 0x2, RZ ;  /* 0x0000000200057824 */ /* 0x000fe200078e00ff */
[----:B------:R-:W-:Y:S01]  /*09b0*/  ULEA UR5, UR6, UR5, 0x3 ;  /* 0x0000000506057291 */ /* 0x000fe2000f8e183f */
[----:B------:R-:W-:Y:S01]  /*09c0*/  SHF.R.U32.HI R0, RZ, 0x2, R0 ;  /* 0x00000002ff007819 */ /* 0x000fe20000011600 */
[----:B------:R-:W-:Y:S01]  /*09d0*/  IMAD R36, R36, 0xc00, RZ ;  /* 0x00000c0024247824 */ /* 0x000fe200078e02ff */
[--C-:B------:R-:W-:Y:S01]  /*09e0*/  LOP3.LUT R216, R11, 0x60, R8.reuse, 0x1e, !PT ;  /* 0x000000600bd87812 */ /* 0x100fe200078e1e08 */
[----:B------:R-:W-:Y:S01]  /*09f0*/  USHF.L.U32 UR14, UR5, 0x8, URZ ;  /* 0x00000008050e7899 */ /* 0x000fe2000800063f */
[----:B------:R-:W-:Y:S01]  /*0a00*/  LOP3.LUT R5, R214, R5, RZ, 0x3c, !PT ;  /* 0x00000005d6057212 */ /* 0x000fe200078e3cff */
[----:B------:R-:W-:Y:S01]  /*0a10*/  USHF.R.S32.HI UR4, URZ, 0x17, UR5 ;  /* 0x000000173f047899 */ /* 0x000fe20008011405 */
[----:B------:R-:W-:Y:S01]  /*0a20*/  LOP3.LUT R8, R37, 0x20, R8, 0x2e, !PT ;  /* 0x0000002025087812 */ /* 0x000fe200078e2e08 */
[----:B------:R-:W-:Y:S01]  /*0a30*/  UMOV UR6, URZ ;  /* 0x0000003f00067c82 */ /* 0x000fe20008000000 */
[--C-:B------:R-:W-:Y:S01]  /*0a40*/  LOP3.LUT R213, R0, 0x7, R12.reuse, 0xf8, !PT ;  /* 0x0000000700d57812 */ /* 0x100fe200078ef80c */
[----:B------:R-:W-:Y:S01]  /*0a50*/  IMAD R3, R4, 0x80, R5 ;  /* 0x0000008004037824 */ /* 0x000fe200078e0205 */
[----:B------:R-:W-:Y:S01]  /*0a60*/  LOP3.LUT R8, R8, 0x40, R37, 0xf8, !PT ;  /* 0x0000004008087812 */ /* 0x000fe200078ef825 */
[----:B------:R-:W-:Y:S01]  /*0a70*/  IMAD.U32 R5, RZ, RZ, UR10 ;  /* 0x0000000aff057e24 */ /* 0x000fe2000f8e00ff */
[--C-:B------:R-:W-:Y:S01]  /*0a80*/  LOP3.LUT R215, R0, 0x40, R9.reuse, 0xfe, !PT ;  /* 0x0000004000d77812 */ /* 0x100fe200078efe09 */
[----:B------:R-:W-:Y:S01]  /*0a90*/  IMAD.U32 R7, RZ, RZ, UR14 ;  /* 0x0000000eff077e24 */ /* 0x000fe2000f8e00ff */
[----:B------:R-:W-:Y:S01]  /*0aa0*/  LOP3.LUT R0, R10, 0x40, R9, 0xfe, !PT ;  /* 0x000000400a007812 */ /* 0x000fe200078efe09 */
[----:B------:R-:W-:Y:S01]  /*0ab0*/  IMAD.U32 R9, RZ, RZ, UR14 ;  /* 0x0000000eff097e24 */ /* 0x000fe2000f8e00ff */
[----:B------:R-:W-:Y:S01]  /*0ac0*/  LOP3.LUT R218, R8, 0x10, R12, 0x78, !PT ;  /* 0x0000001008da7812 */ /* 0x000fe200078e780c */
[----:B------:R-:W-:Y:S01]  /*0ad0*/  IMAD.U32 R15, RZ, RZ, UR14 ;  /* 0x0000000eff0f7e24 */ /* 0x000fe2000f8e00ff */
[--C-:B------:R-:W-:Y:S01]  /*0ae0*/  LOP3.LUT R12, R5, 0x20, R4.reuse, 0xfe, !PT ;  /* 0x00000020050c7812 */ /* 0x100fe200078efe04 */
[----:B------:R-:W-:Y:S01]  /*0af0*/  USGXT UR4, UR4, 0x1 ;  /* 0x000000010404789a */ /* 0x000fe20008000200 */
[--C-:B------:R-:W-:Y:S01]  /*0b00*/  LOP3.LUT R6, R7, 0x40, R4.reuse, 0xfe, !PT ;  /* 0x0000004007067812 */ /* 0x100fe200078efe04 */
[----:B------:R-:W-:Y:S01]  /*0b10*/  IMAD.U32 R11, RZ, RZ, UR14 ;  /* 0x0000000eff0b7e24 */ /* 0x000fe2000f8e00ff */
[--C-:B------:R-:W-:Y:S01]  /*0b20*/  LOP3.LUT R7, R9, 0x60, R4.reuse, 0xfe, !PT ;  /* 0x0000006009077812 */ /* 0x100fe200078efe04 */
[----:B------:R-:W-:Y:S01]  /*0b30*/  IMAD.U32 R17, RZ, RZ, UR14 ;  /* 0x0000000eff117e24 */ /* 0x000fe2000f8e00ff */
[--C-:B------:R-:W-:Y:S01]  /*0b40*/  LOP3.LUT R9, R15, 0xa0, R4.reuse, 0xfe, !PT ;  /* 0x000000a00f097812 */ /* 0x100fe200078efe04 */
[----:B------:R-:W-:Y:S01]  /*0b50*/  IMAD.U32 R5, RZ, RZ, UR14 ;  /* 0x0000000eff057e24 */ /* 0x000fe2000f8e00ff */
[--C-:B------:R-:W-:Y:S01]  /*0b60*/  LOP3.LUT R8, R11, 0x80, R4.reuse, 0xfe, !PT ;  /* 0x000000800b087812 */ /* 0x100fe200078efe04 */
[----:B------:R-:W-:Y:S01]  /*0b70*/  IMAD.U32 R21, RZ, RZ, UR14 ;  /* 0x0000000eff157e24 */ /* 0x000fe2000f8e00ff */
[--C-:B------:R-:W-:Y:S01]  /*0b80*/  LOP3.LUT R10, R17, 0xc0, R4.reuse, 0xfe, !PT ;  /* 0x000000c0110a7812 */ /* 0x100fe200078efe04 */
[----:B------:R-:W-:Y:S01]  /*0b90*/  IMAD.HI R15, R12, 0x2aaaaaab, RZ ;  /* 0x2aaaaaab0c0f7827 */ /* 0x000fe200078e02ff */
[--C-:B------:R-:W-:Y:S01]  /*0ba0*/  LOP3.LUT R5, R5, 0x20, R4.reuse, 0xfe, !PT ;  /* 0x0000002005057812 */ /* 0x100fe200078efe04 */
[----:B------:R-:W-:Y:S01]  /*0bb0*/  UMOV UR5, URZ ;  /* 0x0000003f00057c82 */ /* 0x000fe20008000000 */
[----:B------:R-:W-:Y:S01]  /*0bc0*/  LOP3.LUT R11, R21, 0xe0, R4, 0xfe, !PT ;  /* 0x000000e0150b7812 */ /* 0x000fe200078efe04 */
[----:B------:R-:W-:Y:S01]  /*0bd0*/  IMAD.HI R17, R13, 0x2aaaaaab, RZ ;  /* 0x2aaaaaab0d117827 */ /* 0x000fe200078e02ff */
[----:B------:R-:W-:-:S02]  /*0be0*/  SHF.R.U32.HI R16, RZ, 0x1f, R15 ;  /* 0x0000001fff107819 */ /* 0x000fc4000001160f */
[----:B------:R-:W-:Y:S01]  /*0bf0*/  LOP3.LUT R4, R4, UR14, RZ, 0xfc, !PT ;  /* 0x0000000e04047c12 */ /* 0x000fe2000f8efcff */
[----:B------:R-:W-:Y:S01]  /*0c00*/  IMAD.U32 R24, RZ, RZ, UR4 ;  /* 0x00000004ff187e24 */ /* 0x000fe2000f8e00ff */
[----:B------:R-:W-:Y:S01]  /*0c10*/  LEA.HI R21, R15, R16, RZ, 0x15 ;  /* 0x000000100f157211 */ /* 0x000fe200078fa8ff */
[----:B------:R-:W-:Y:S01]  /*0c20*/  IMAD.SHL.U32 R213, R213, 0x80, RZ ;  /* 0x00000080d5d57824 */ /* 0x000fe200078e00ff */
[----:B------:R-:W-:Y:S01]  /*0c30*/  SHF.R.U32.HI R18, RZ, 0x1f, R17 ;  /* 0x0000001fff127819 */ /* 0x000fe20000011611 */
[----:B------:R-:W-:Y:S01]  /*0c40*/  IMAD.SHL.U32 R215, R215, 0x80, RZ ;  /* 0x00000080d7d77824 */ /* 0x000fe200078e00ff */
[----:B------:R-:W-:Y:S01]  /*0c50*/  LEA.HI R15, R24, R4, RZ, 0x9 ;  /* 0x00000004180f7211 */ /* 0x000fe200078f48ff */
[----:B------:R-:W-:Y:S01]  /*0c60*/  IMAD R12, R21, -0x3000, R12 ;  /* 0xffffd000150c7824 */ /* 0x000fe200078e020c */
[----:B------:R-:W-:Y:S01]  /*0c70*/  LEA.HI R20, R17, R18, RZ, 0x15 ;  /* 0x0000001211147211 */ /* 0x000fe200078fa8ff */
[----:B------:R-:W-:Y:S01]  /*0c80*/  IMAD.SHL.U32 R0, R0, 0x80, RZ ;  /* 0x0000008000007824 */ /* 0x000fe200078e00ff */
[----:B------:R-:W-:Y:S01]  /*0c90*/  LEA.HI R16, R24, R5, RZ, 0x9 ;  /* 0x0000000518107211 */ /* 0x000fe200078f48ff */
[----:B------:R-:W-:Y:S01]  /*0ca0*/  IMAD R12, R12, 0xc00, RZ ;  /* 0x00000c000c0c7824 */ /* 0x000fe200078e02ff */
[----:B------:R-:W-:Y:S01]  /*0cb0*/  LOP3.LUT R15, R15, 0x3ffe00, RZ, 0xc0, !PT ;  /* 0x003ffe000f0f7812 */ /* 0x000fe200078ec0ff */
[----:B------:R-:W-:Y:S01]  /*0cc0*/  IMAD R13, R20, -0x3000, R13 ;  /* 0xffffd000140d7824 */ /* 0x000fe200078e020d */
[----:B------:R-:W-:Y:S01]  /*0cd0*/  LEA.HI R17, R24, R6, RZ, 0x9 ;  /* 0x0000000618117211 */ /* 0x000fe200078f48ff */
[----:B------:R-:W-:Y:S01]  /*0ce0*/  UMOV UR4, URZ ;  /* 0x0000003f00047c82 */ /* 0x000fe20008000000 */
[----:B------:R-:W-:Y:S01]  /*0cf0*/  LOP3.LUT R16, R16, 0x3ffe00, RZ, 0xc0, !PT ;  /* 0x003ffe0010107812 */ /* 0x000fe200078ec0ff */
[----:B------:R-:W-:Y:S01]  /*0d00*/  IMAD.IADD R15, R4, 0x1, -R15 ;  /* 0x00000001040f7824 */ /* 0x000fe200078e0a0f */
[----:B------:R-:W-:-:S02]  /*0d10*/  LOP3.LUT R17, R17, 0x3ffe00, RZ, 0xc0, !PT ;  /* 0x003ffe0011117812 */ /* 0x000fc400078ec0ff */
[C---:B------:R-:W-:Y:S01]  /*0d20*/  LEA.HI R4, R24.reuse, R8, RZ, 0x9 ;  /* 0x0000000818047211 */ /* 0x040fe200078f48ff */
[----:B------:R-:W-:Y:S01]  /*0d30*/  IMAD.IADD R16, R5, 0x1, -R16 ;  /* 0x0000000105107824 */ /* 0x000fe200078e0a10 */
[----:B------:R-:W-:Y:S01]  /*0d40*/  LEA.HI R18, R24, R7, RZ, 0x9 ;  /* 0x0000000718127211 */ /* 0x000fe200078f48ff */
[----:B------:R-:W-:Y:S01]  /*0d50*/  IMAD.IADD R17, R6, 0x1, -R17 ;  /* 0x0000000106117824 */ /* 0x000fe200078e0a11 */
[----:B------:R-:W-:Y:S01]  /*0d60*/  LOP3.LUT R5, R4, 0x3ffe00, RZ, 0xc0, !PT ;  /* 0x003ffe0004057812 */ /* 0x000fe200078ec0ff */
[----:B------:R-:W-:Y:S01]  /*0d70*/  IMAD R16, R16, 0xc00, RZ ;  /* 0x00000c0010107824 */ /* 0x000fe200078e02ff */
[----:B------:R-:W-:Y:S02]  /*0d80*/  LEA.HI R6, R24, R9, RZ, 0x9 ;  /* 0x0000000918067211 */ /* 0x000fe400078f48ff */
[----:B------:R-:W-:Y:S01]  /*0d90*/  LOP3.LUT R18, R18, 0x3ffe00, RZ, 0xc0, !PT ;  /* 0x003ffe0012127812 */ /* 0x000fe200078ec0ff */
[----:B------:R-:W-:Y:S01]  /*0da0*/  IMAD.IADD R5, R8, 0x1, -R5 ;  /* 0x0000000108057824 */ /* 0x000fe200078e0a05 */
[----:B------:R-:W-:Y:S01]  /*0db0*/  LOP3.LUT R6, R6, 0x3ffe00, RZ, 0xc0, !PT ;  /* 0x003ffe0006067812 */ /* 0x000fe200078ec0ff */
[----:B------:R-:W-:Y:S01]  /*0dc0*/  IMAD R8, R15, 0xc00, RZ ;  /* 0x00000c000f087824 */ /* 0x000fe200078e02ff */
[----:B------:R-:W-:Y:S01]  /*0dd0*/  LEA.HI R23, R19, R22, RZ, 0x15 ;  /* 0x0000001613177211 */ /* 0x000fe200078fa8ff */
[----:B------:R-:W-:Y:S01]  /*0de0*/  IMAD.IADD R18, R7, 0x1, -R18 ;  /* 0x0000000107127824 */ /* 0x000fe200078e0a12 */
[----:B------:R-:W-:Y:S01]  /*0df0*/  LEA.HI R7, R24, R10, RZ, 0x9 ;  /* 0x0000000a18077211 */ /* 0x000fe200078f48ff */
[----:B------:R-:W-:Y:S01]  /*0e00*/  IMAD.IADD R6, R9, 0x1, -R6 ;  /* 0x0000000109067824 */ /* 0x000fe200078e0a06 */
[----:B------:R-:W-:Y:S01]  /*0e10*/  LOP3.LUT R9, R8, 0x70, R37, 0xf8, !PT ;  /* 0x0000007008097812 */ /* 0x000fe200078ef825 */
[----:B------:R-:W-:Y:S01]  /*0e20*/  IMAD R18, R18, 0xc00, RZ ;  /* 0x00000c0012127824 */ /* 0x000fe200078e02ff */
[----:B------:R-:W-:Y:S01]  /*0e30*/  LEA.HI R19, R24, R11, RZ, 0x9 ;  /* 0x0000000b18137211 */ /* 0x000fe200078f48ff */
[----:B------:R-:W-:Y:S01]  /*0e40*/  IMAD R38, R5, 0xc00, RZ ;  /* 0x00000c0005267824 */ /* 0x000fe200078e02ff */
[----:B------:R-:W-:Y:S01]  /*0e50*/  LOP3.LUT R7, R7, 0x3ffe00, RZ, 0xc0, !PT ;  /* 0x003ffe0007077812 */ /* 0x000fe200078ec0ff */
[----:B------:R-:W-:Y:S01]  /*0e60*/  IMAD R6, R6, 0xc00, RZ ;  /* 0x00000c0006067824 */ /* 0x000fe200078e02ff */
[----:B------:R-:W-:Y:S01]  /*0e70*/  IADD3 R20, P3, R9, c[0x0][0x160], RZ ;  /* 0x0000580009147a10 */ /* 0x000fe20007f7e0ff */
[----:B------:R-:W-:Y:S01]  /*0e80*/  IMAD R14, R23, -0x3000, R14 ;  /* 0xffffd000170e7824 */ /* 0x000fe200078e020e */
[----:B------:R-:W-:Y:S01]  /*0e90*/  LOP3.LUT R4, R19, 0x3ffe00, RZ, 0xc0, !PT ;  /* 0x003ffe0013047812 */ /* 0x000fe200078ec0ff */
[----:B------:R-:W-:Y:S01]  /*0ea0*/  IMAD.IADD R7, R10, 0x1, -R7 ;  /* 0x000000010a077824 */ /* 0x000fe200078e0a07 */
[----:B------:R-:W-:Y:S01]  /*0eb0*/  LEA.HI.X.SX32 R21, R9, c[0x0][0x164], 0x1, P3 ;  /* 0x0000590009157a11 */ /* 0x000fe200018f0eff */
[----:B------:R-:W-:Y:S01]  /*0ec0*/  IMAD R10, R17, 0xc00, RZ ;  /* 0x00000c00110a7824 */ /* 0x000fe200078e02ff */
[--C-:B------:R-:W-:Y:S01]  /*0ed0*/  LOP3.LUT R9, R18, 0x70, R37.reuse, 0xf8, !PT ;  /* 0x0000007012097812 */ /* 0x100fe200078ef825 */
[----:B------:R-:W-:Y:S01]  /*0ee0*/  IMAD.IADD R4, R11, 0x1, -R4 ;  /* 0x000000010b047824 */ /* 0x000fe200078e0a04 */
[--C-:B------:R-:W-:Y:S01]  /*0ef0*/  LOP3.LUT R11, R16, 0x70, R37.reuse, 0xf8, !PT ;  /* 0x00000070100b7812 */ /* 0x100fe200078ef825 */
[----:B------:R-:W-:Y:S01]  /*0f00*/  IMAD R40, R7, 0xc00, RZ ;  /* 0x00000c0007287824 */ /* 0x000fe200078e02ff */
[C---:B------:R-:W-:Y:S01]  /*0f10*/  IADD3 R26, P5, R9.reuse, c[0x0][0x160], RZ ;  /* 0x00005800091a7a10 */ /* 0x040fe20007fbe0ff */
[----:B------:R-:W-:Y:S01]  /*0f20*/  IMAD R4, R4, 0xc00, RZ ;  /* 0x00000c0004047824 */ /* 0x000fe200078e02ff */
[--C-:B------:R-:W-:Y:S01]  /*0f30*/  LOP3.LUT R15, R10, 0x70, R37.reuse, 0xf8, !PT ;  /* 0x000000700a0f7812 */ /* 0x100fe200078ef825 */
[----:B------:R1:W-:Y:S01]  /*0f40*/  LDGSTS.E.BYPASS.128 [R3], [R20.64] ;  /* 0x0000000014037fae */ /* 0x0003e2000b901c4c */
[----:B------:R-:W-:Y:S01]  /*0f50*/  LOP3.LUT R5, R38, 0x70, R37, 0xf8, !PT ;  /* 0x0000007026057812 */ /* 0x000fe200078ef825 */
[----:B------:R-:W-:Y:S01]  /*0f60*/  IMAD R14, R14, 0xc00, RZ ;  /* 0x00000c000e0e7824 */ /* 0x000fe200078e02ff */
[----:B------:R-:W-:-:S02]  /*0f70*/  LEA.HI.X.SX32 R27, R9, c[0x0][0x164], 0x1, P5 ;  /* 0x00005900091b7a11 */ /* 0x000fc400028f0eff */
[--C-:B------:R-:W-:Y:S02]  /*0f80*/  LOP3.LUT R7, R6, 0x70, R37.reuse, 0xf8, !PT ;  /* 0x0000007006077812 */ /* 0x100fe400078ef825 */
[----:B------:R-:W-:Y:S02]  /*0f90*/  IADD3 R22, P2, R11, c[0x0][0x160], RZ ;  /* 0x000058000b167a10 */ /* 0x000fe40007f5e0ff */
[----:B------:R-:W-:Y:S02]  /*0fa0*/  LOP3.LUT R9, R40, 0x70, R37, 0xf8, !PT ;  /* 0x0000007028097812 */ /* 0x000fe400078ef825 */
[----:B------:R-:W-:Y:S02]  /*0fb0*/  IADD3 R24, P6, R15, c[0x0][0x160], RZ ;  /* 0x000058000f187a10 */ /* 0x000fe40007fde0ff */
[----:B------:R-:W-:Y:S02]  /*0fc0*/  IADD3 R28, P1, R5, c[0x0][0x160], RZ ;  /* 0x00005800051c7a10 */ /* 0x000fe40007f3e0ff */
[----:B------:R-:W-:-:S02]  /*0fd0*/  IADD3 R30, P0, R7, c[0x0][0x160], RZ ;  /* 0x00005800071e7a10 */ /* 0x000fc40007f1e0ff */
[----:B-1----:R-:W-:Y:S01]  /*0fe0*/  LEA.HI.X.SX32 R21, R8, c[0x0][0x164], 0x1, P3 ;  /* 0x0000590008157a11 */ /* 0x002fe200018f0eff */
[----:B------:R-:W-:Y:S01]  /*0ff0*/  IMAD R8, R13, 0xc00, RZ ;  /* 0x00000c000d087824 */ /* 0x000fe200078e02ff */
[----:B------:R-:W-:Y:S02]  /*1000*/  LEA.HI.X.SX32 R23, R11, c[0x0][0x164], 0x1, P2 ;  /* 0x000059000b177a11 */ /* 0x000fe400010f0eff */
[----:B------:R-:W-:Y:S02]  /*1010*/  IADD3 R32, P4, R9, c[0x0][0x160], RZ ;  /* 0x0000580009207a10 */ /* 0x000fe40007f9e0ff */
[----:B------:R-:W-:Y:S01]  /*1020*/  LEA.HI.X.SX32 R25, R15, c[0x0][0x164], 0x1, P6 ;  /* 0x000059000f197a11 */ /* 0x000fe200030f0eff */
[----:B------:R1:W-:Y:S01]  /*1030*/  LDGSTS.E.BYPASS.128 [R3+0x1000], [R22.64] ;  /* 0x0100000016037fae */ /* 0x0003e2000b901c4c */
[----:B------:R-:W-:Y:S02]  /*1040*/  LOP3.LUT R11, R4, 0x70, R37, 0xf8, !PT ;  /* 0x00000070040b7812 */ /* 0x000fe400078ef825 */
[----:B------:R-:W-:Y:S01]  /*1050*/  LEA.HI.X.SX32 R29, R5, c[0x0][0x164], 0x1, P1 ;  /* 0x00005900051d7a11 */ /* 0x000fe200008f0eff */
[----:B------:R2:W-:Y:S01]  /*1060*/  LDGSTS.E.BYPASS.128 [R3+0x2000], [R24.64] ;  /* 0x0200000018037fae */ /* 0x0005e2000b901c4c */
[----:B------:R-:W-:-:S02]  /*1070*/  LEA.HI.X.SX32 R31, R7, c[0x0][0x164], 0x1, P0 ;  /* 0x00005900071f7a11 */ /* 0x000fc400000f0eff */
[--C-:B------:R-:W-:Y:S01]  /*1080*/  LOP3.LUT R5, R36, 0x70, R37.reuse, 0xf8, !PT ;  /* 0x0000007024057812 */ /* 0x100fe200078ef825 */
[----:B------:R3:W-:Y:S01]  /*1090*/  LDGSTS.E.BYPASS.128 [R3+0x3000], [R26.64] ;  /* 0x030000001a037fae */ /* 0x0007e2000b901c4c */
[----:B------:R-:W-:Y:S02]  /*10a0*/  LEA.HI.X.SX32 R33, R9, c[0x0][0x164], 0x1, P4 ;  /* 0x0000590009217a11 */ /* 0x000fe400020f0eff */
[--C-:B------:R-:W-:Y:S01]  /*10b0*/  LOP3.LUT R7, R12, 0x70, R37.reuse, 0xf8, !PT ;  /* 0x000000700c077812 */ /* 0x100fe200078ef825 */
[----:B------:R4:W-:Y:S01]  /*10c0*/  LDGSTS.E.BYPASS.128 [R3+0x4000], [R28.64] ;  /* 0x040000001c037fae */ /* 0x0009e2000b901c4c */
[----:B------:R-:W-:Y:S02]  /*10d0*/  IADD3 R34, P3, R11, c[0x0][0x160], RZ ;  /* 0x000058000b227a10 */ /* 0x000fe40007f7e0ff */
[----:B------:R-:W-:Y:S01]  /*10e0*/  LOP3.LUT R9, R8, 0x70, R37, 0xf8, !PT ;  /* 0x0000007008097812 */ /* 0x000fe200078ef825 */
[----:B------:R4:W-:Y:S01]  /*10f0*/  LDGSTS.E.BYPASS.128 [R3+0x5000], [R30.64] ;  /* 0x050000001e037fae */ /* 0x0009e2000b901c4c */
[----:B-1----:R-:W-:-:S02]  /*1100*/  LEA.HI.X.SX32 R23, R16, c[0x0][0x164], 0x1, P2 ;  /* 0x0000590010177a11 */ /* 0x002fc400010f0eff */
[----:B------:R-:W-:Y:S01]  /*1110*/  LOP3.LUT R37, R14, 0x70, R37, 0xf8, !PT ;  /* 0x000000700e257812 */ /* 0x000fe200078ef825 */
[----:B------:R1:W-:Y:S01]  /*1120*/  LDGSTS.E.BYPASS.128 [R3+0x6000], [R32.64] ;  /* 0x0600000020037fae */ /* 0x0003e2000b901c4c */
[----:B------:R-:W-:Y:S01]  /*1130*/  IADD3 R72, P2, R5, c[0x0][0x168], RZ ;  /* 0x00005a0005487a10 */ /* 0x000fe20007f5e0ff */
[----:B------:R-:W-:Y:S01]  /*1140*/  CS2R R16, SRZ ;  /* 0x0000000000107805 */ /* 0x000fe2000001ff00 */
[----:B--2---:R-:W-:Y:S02]  /*1150*/  LEA.HI.X.SX32 R25, R10, c[0x0][0x164], 0x1, P6 ;  /* 0x000059000a197a11 */ /* 0x004fe400030f0eff */
[----:B------:R-:W-:Y:S02]  /*1160*/  IADD3 R74, P6, R7, c[0x0][0x168], RZ ;  /* 0x00005a00074a7a10 */ /* 0x000fe40007fde0ff */
[----:B---3--:R-:W-:Y:S02]  /*1170*/  LEA.HI.X.SX32 R27, R18, c[0x0][0x164], 0x1, P5 ;  /* 0x00005900121b7a11 */ /* 0x008fe400028f0eff */
[----:B------:R-:W-:Y:S01]  /*1180*/  LEA.HI.X.SX32 R35, R11, c[0x0][0x164], 0x1, P3 ;  /* 0x000059000b237a11 */ /* 0x000fe200018f0eff */
[----:B------:R-:W-:Y:S01]  /*1190*/  CS2R R18, SRZ ;  /* 0x0000000000127805 */ /* 0x000fe2000001ff00 */
[----:B------:R-:W-:Y:S01]  /*11a0*/  IADD3 R136, P5, R9, c[0x0][0x168], RZ ;  /* 0x00005a0009887a10 */ /* 0x000fe20007fbe0ff */
[----:B------:R-:W-:Y:S01]  /*11b0*/  CS2R R10, SRZ ;  /* 0x00000000000a7805 */ /* 0x000fe2000001ff00 */
[----:B----4-:R-:W-:Y:S01]  /*11c0*/  LEA.HI.X.SX32 R29, R38, c[0x0][0x164], 0x1, P1 ;  /* 0x00005900261d7a11 */ /* 0x010fe200008f0eff */
[----:B------:R2:W-:Y:S01]  /*11d0*/  LDGSTS.E.BYPASS.128 [R3+0x7000], [R34.64] ;  /* 0x0700000022037fae */ /* 0x0005e2000b901c4c */
[----:B------:R-:W-:Y:S01]  /*11e0*/  IADD3 R138, P1, R37, c[0x0][0x168], RZ ;  /* 0x00005a00258a7a10 */ /* 0x000fe20007f3e0ff */
[----:B------:R-:W-:Y:S01]  /*11f0*/  CS2R R38, SRZ ;  /* 0x0000000000267805 */ /* 0x000fe2000001ff00 */
[----:B------:R-:W-:Y:S01]  /*1200*/  LEA.HI.X.SX32 R73, R5, c[0x0][0x16c], 0x1, P2 ;  /* 0x00005b0005497a11 */ /* 0x000fe200010f0eff */
[----:B------:R-:W0:Y:S01]  /*1210*/  LDGDEPBAR ;  /* 0x00000000000079af */ /* 0x000e220000000000 */
[----:B------:R-:W-:-:S02]  /*1220*/  LEA.HI.X.SX32 R75, R7, c[0x0][0x16c], 0x1, P6 ;  /* 0x00005b00074b7a11 */ /* 0x000fc400030f0eff */
[----:B------:R-:W-:Y:S01]  /*1230*/  LEA.HI.X.SX32 R137, R9, c[0x0][0x16c], 0x1, P5 ;  /* 0x00005b0009897a11 */ /* 0x000fe200028f0eff */
[----:B------:R3:W-:Y:S01]  /*1240*/  LDGSTS.E.BYPASS.128 [R3+0x10000], [R72.64] ;  /* 0x1000000048037fae */ /* 0x0007e2000b901c4c */
[----:B------:R-:W-:Y:S02]  /*1250*/  LEA.HI.X.SX32 R139, R37, c[0x0][0x16c], 0x1, P1 ;  /* 0x00005b00258b7a11 */ /* 0x000fe400008f0eff */
[----:B------:R-:W-:Y:S01]  /*1260*/  LEA.HI.X.SX32 R31, R6, c[0x0][0x164], 0x1, P0 ;  /* 0x00005900061f7a11 */ /* 0x000fe200000f0eff */
[----:B------:R4:W-:Y:S01]  /*1270*/  LDGSTS.E.BYPASS.128 [R3+0x11000], [R74.64] ;  /* 0x110000004a037fae */ /* 0x0009e2000b901c4c */
[----:B-1----:R-:W-:Y:S01]  /*1280*/  LEA.HI.X.SX32 R33, R40, c[0x0][0x164], 0x1, P4 ;  /* 0x0000590028217a11 */ /* 0x002fe200020f0eff */
[----:B------:R-:W-:Y:S01]  /*1290*/  CS2R R6, SRZ ;  /* 0x0000000000067805 */ /* 0x000fe2000001ff00 */
[----:B--2---:R-:W-:Y:S01]  /*12a0*/  LEA.HI.X.SX32 R35, R4, c[0x0][0x164], 0x1, P3 ;  /* 0x0000590004237a11 */ /* 0x004fe200018f0eff */
[----:B------:R1:W-:Y:S01]  /*12b0*/  LDGSTS.E.BYPASS.128 [R3+0x12000], [R136.64] ;  /* 0x1200000088037fae */ /* 0x0003e2000b901c4c */
[----:B------:R-:W-:Y:S01]  /*12c0*/  IADD3 R237, P0, R72, 0x100, RZ ;  /* 0x0000010048ed7810 */ /* 0x000fe20007f1e0ff */
[----:B------:R-:W-:Y:S01]  /*12d0*/  CS2R R40, SRZ ;  /* 0x0000000000287805 */ /* 0x000fe2000001ff00 */
[----:B------:R-:W-:Y:S01]  /*12e0*/  IADD3 R241, P4, R136, 0x100, RZ ;  /* 0x0000010088f17810 */ /* 0x000fe20007f9e0ff */
[----:B------:R2:W-:Y:S01]  /*12f0*/  LDGSTS.E.BYPASS.128 [R3+0x13000], [R138.64] ;  /* 0x130000008a037fae */ /* 0x0005e2000b901c4c */
[----:B---3--:R-:W-:Y:S01]  /*1300*/  LEA.HI.X.SX32 R73, R36, c[0x0][0x16c], 0x1, P2 ;  /* 0x00005b0024497a11 */ /* 0x008fe200010f0eff */
[----:B------:R-:W-:Y:S01]  /*1310*/  CS2R R4, SRZ ;  /* 0x0000000000047805 */ /* 0x000fe2000001ff00 */
[----:B------:R-:W-:Y:S01]  /*1320*/  IADD3 R235, P3, R34, 0x100, RZ ;  /* 0x0000010022eb7810 */ /* 0x000fe20007f7e0ff */
[----:B------:R-:W0:Y:S01]  /*1330*/  LDGDEPBAR ;  /* 0x00000000000079af */ /* 0x000e220000000000 */
[----:B----4-:R-:W-:Y:S01]  /*1340*/  LEA.HI.X.SX32 R75, R12, c[0x0][0x16c], 0x1, P6 ;  /* 0x00005b000c4b7a11 */ /* 0x010fe200030f0eff */
[----:B------:R-:W-:Y:S01]  /*1350*/  IMAD.X R236, RZ, RZ, R73, P0 ;  /* 0x000000ffffec7224 */ /* 0x000fe200000e0649 */
[----:B------:R-:W-:Y:S01]  /*1360*/  IADD3 R233, P0, R32, 0x100, RZ ;  /* 0x0000010020e97810 */ /* 0x000fe20007f1e0ff */
[----:B------:R-:W-:Y:S01]  /*1370*/  BAR.SYNC.DEFER_BLOCKING 0x0 ;  /* 0x0000000000007b1d */ /* 0x000fe20000010000 */
[----:B-1----:R-:W-:Y:S01]  /*1380*/  LEA.HI.X.SX32 R137, R8, c[0x0][0x16c], 0x1, P5 ;  /* 0x00005b0008897a11 */ /* 0x002fe200028f0eff */
[----:B------:R-:W-:Y:S01]  /*1390*/  IMAD.X R234, RZ, RZ, R35, P3 ;  /* 0x000000ffffea7224 */ /* 0x000fe200018e0623 */
[----:B------:R-:W-:Y:S01]  /*13a0*/  IADD3 R239, P5, R74, 0x100, RZ ;  /* 0x000001004aef7810 */ /* 0x000fe20007fbe0ff */
[----:B------:R-:W-:Y:S01]  /*13b0*/  CS2R R36, SRZ ;  /* 0x0000000000247805 */ /* 0x000fe2000001ff00 */
[----:B--2---:R-:W-:Y:S01]  /*13c0*/  LEA.HI.X.SX32 R139, R14, c[0x0][0x16c], 0x1, P1 ;  /* 0x00005b000e8b7a11 */ /* 0x004fe200008f0eff */
[----:B------:R-:W-:Y:S01]  /*13d0*/  IMAD.X R240, RZ, RZ, R137, P4 ;  /* 0x000000fffff07224 */ /* 0x000fe200020e0689 */
[----:B------:R-:W-:Y:S01]  /*13e0*/  IADD3 R243, P1, R138, 0x100, RZ ;  /* 0x000001008af37810 */ /* 0x000fe20007f3e0ff */
[----:B------:R-:W-:Y:S01]  /*13f0*/  IMAD.X R238, RZ, RZ, R75, P5 ;  /* 0x000000ffffee7224 */ /* 0x000fe200028e064b */
[----:B------:R-:W-:Y:S01]  /*1400*/  IADD3 R231, P2, R30, 0x100, RZ ;  /* 0x000001001ee77810 */ /* 0x000fe20007f5e0ff */
[----:B------:R-:W-:Y:S01]  /*1410*/  CS2R R8, SRZ ;  /* 0x0000000000087805 */ /* 0x000fe2000001ff00 */
[----:B------:R-:W-:Y:S01]  /*1420*/  IADD3 R227, P4, R26, 0x100, RZ ;  /* 0x000001001ae37810 */ /* 0x000fe20007f9e0ff */
[----:B------:R-:W-:Y:S01]  /*1430*/  IMAD.X R242, RZ, RZ, R139, P1 ;  /* 0x000000fffff27224 */ /* 0x000fe200008e068b */
[----:B------:R-:W-:Y:S01]  /*1440*/  IADD3 R229, P1, R28, 0x100, RZ ;  /* 0x000001001ce57810 */ /* 0x000fe20007f3e0ff */
[----:B------:R-:W-:Y:S01]  /*1450*/  CS2R R12, SRZ ;  /* 0x00000000000c7805 */ /* 0x000fe2000001ff00 */
[----:B------:R-:W-:Y:S01]  /*1460*/  IADD3 R225, P6, R24, 0x100, RZ ;  /* 0x0000010018e17810 */ /* 0x000fe20007fde0ff */
[----:B------:R-:W-:Y:S01]  /*1470*/  CS2R R14, SRZ ;  /* 0x00000000000e7805 */ /* 0x000fe2000001ff00 */
[----:B------:R-:W-:Y:S01]  /*1480*/  IADD3 R223, P5, R22, 0x100, RZ ;  /* 0x0000010016df7810 */ /* 0x000fe20007fbe0ff */
[----:B------:R-:W-:Y:S01]  /*1490*/  IMAD.X R232, RZ, RZ, R33, P0 ;  /* 0x000000ffffe87224 */ /* 0x000fe200000e0621 */
[----:B------:R-:W-:Y:S01]  /*14a0*/  IADD3 R221, P3, R20, 0x100, RZ ;  /* 0x0000010014dd7810 */ /* 0x000fe20007f7e0ff */
[----:B------:R-:W-:Y:S01]  /*14b0*/  IMAD.X R230, RZ, RZ, R31, P2 ;  /* 0x000000ffffe67224 */ /* 0x000fe200010e061f */
[C---:B------:R-:W-:Y:S01]  /*14c0*/  LOP3.LUT R145, R214.reuse, R213, RZ, 0xfc, !PT ;  /* 0x000000d5d6917212 */ /* 0x040fe200078efcff */
[----:B------:R-:W-:Y:S01]  /*14d0*/  IMAD.X R228, RZ, RZ, R29, P1 ;  /* 0x000000ffffe47224 */ /* 0x000fe200008e061d */
[----:B------:R-:W-:Y:S01]  /*14e0*/  LOP3.LUT R144, R214, R215, RZ, 0xfc, !PT ;  /* 0x000000d7d6907212 */ /* 0x000fe200078efcff */
[----:B------:R-:W-:Y:S01]  /*14f0*/  @!PT LDS RZ, [RZ] ;  /* 0x00000000fffff984 */ /* 0x000fe20000000800 */
[----:B------:R-:W-:Y:S01]  /*1500*/  @!PT LDS RZ, [RZ] ;  /* 0x00000000fffff984 */ /* 0x000fe20000000800 */
[----:B------:R-:W-:Y:S01]  /*1510*/  @!PT LDS RZ, [RZ] ;  /* 0x00000000fffff984 */ /* 0x000fe20000000800 */
[----:B------:R1:W-:Y:S01]  /*1520*/  LDGSTS.E.BYPASS.128 [R3+0x8000], [R20.64+0x80] ;  /* 0x0800008014037fae */ /* 0x0003e2000b901c4c */
[-C--:B------:R-:W-:Y:S01]  /*1530*/  LOP3.LUT R251, R218, R2.reuse, RZ, 0xfc, !PT ;  /* 0x00000002dafb7212 */ /* 0x080fe200078efcff */
[----:B------:R-:W-:Y:S01]  /*1540*/  IMAD.X R226, RZ, RZ, R27, P4 ;  /* 0x000000ffffe27224 */ /* 0x000fe200020e061b */
[----:B------:R-:W-:Y:S01]  /*1550*/  LOP3.LUT R249, R216, R2, RZ, 0xfc, !PT ;  /* 0x00000002d8f97212 */ /* 0x000fe200078efcff */
[----:B------:R1:W-:Y:S01]  /*1560*/  LDGSTS.E.BYPASS.128 [R3+0x9000], [R22.64+0x80] ;  /* 0x0900008016037fae */ /* 0x0003e2000b901c4c */
[----:B------:R-:W-:Y:S01]  /*1570*/  LOP3.LUT R248, R0, R219, RZ, 0xfc, !PT ;  /* 0x000000db00f87212 */ /* 0x000fe200078efcff */
[----:B------:R-:W-:Y:S01]  /*1580*/  IMAD.X R224, RZ, RZ, R25, P6 ;  /* 0x000000ffffe07224 */ /* 0x000fe200030e0619 */
[-C--:B------:R-:W-:Y:S01]  /*1590*/  LOP3.LUT R247, R218, R0.reuse, RZ, 0xfc, !PT ;  /* 0x00000000daf77212 */ /* 0x080fe200078efcff */
[----:B------:R1:W-:Y:S01]  /*15a0*/  LDGSTS.E.BYPASS.128 [R3+0xa000], [R24.64+0x80] ;  /* 0x0a00008018037fae */ /* 0x0003e2000b901c4c */
[----:B------:R-:W-:Y:S01]  /*15b0*/  LOP3.LUT R246, R0, R217, RZ, 0xfc, !PT ;  /* 0x000000d900f67212 */ /* 0x000fe200078efcff */
[----:B------:R-:W-:Y:S01]  /*15c0*/  IMAD.X R222, RZ, RZ, R23, P5 ;  /* 0x000000ffffde7224 */ /* 0x000fe200028e0617 */
[----:B------:R-:W-:Y:S01]  /*15d0*/  LOP3.LUT R245, R216, R0, RZ, 0xfc, !PT ;  /* 0x00000000d8f57212 */ /* 0x000fe200078efcff */
[----:B------:R1:W-:Y:S01]  /*15e0*/  LDGSTS.E.BYPASS.128 [R3+0xb000], [R26.64+0x80] ;  /* 0x0b0000801a037fae */ /* 0x0003e2000b901c4c */
[----:B------:R-:W-:-:S03]  /*15f0*/  IMAD.X R220, RZ, RZ, R21, P3 ;  /* 0x000000ffffdc7224 */ /* 0x000fc600018e0615 */
[----:B------:R1:W-:Y:S04]  /*1600*/  LDGSTS.E.BYPASS.128 [R3+0xc000], [R28.64+0x80] ;  /* 0x0c0000801c037fae */ /* 0x0003e8000b901c4c */
[----:B------:R1:W-:Y:S04]  /*1610*/  LDGSTS.E.BYPASS.128 [R3+0xd000], [R30.64+0x80] ;  /* 0x0d0000801e037fae */ /* 0x0003e8000b901c4c */
[----:B------:R1:W-:Y:S04]  /*1620*/  LDGSTS.E.BYPASS.128 [R3+0xe000], [R32.64+0x80] ;  /* 0x0e00008020037fae */ /* 0x0003e8000b901c4c */
[----:B------:R1:W-:Y:S04]  /*1630*/  LDGSTS.E.BYPASS.128 [R3+0xf000], [R34.64+0x80] ;  /* 0x0f00008022037fae */ /* 0x0003e8000b901c4c */
[----:B------:R-:W0:Y:S04]  /*1640*/  LDGDEPBAR ;  /* 0x00000000000079af */ /* 0x000e280000000000 */
[----:B------:R1:W-:Y:S04]  /*1650*/  LDGSTS.E.BYPASS.128 [R3+0x14000], [R72.64+0x80] ;  /* 0x1400008048037fae */ /* 0x0003e8000b901c4c */
[----:B------:R1:W-:Y:S04]  /*1660*/  LDGSTS.E.BYPASS.128 [R3+0x15000], [R74.64+0x80] ;  /* 0x150000804a037fae */ /* 0x0003e8000b901c4c */
[----:B------:R1:W-:Y:S04]  /*1670*/  LDGSTS.E.BYPASS.128 [R3+0x16000], [R136.64+0x80] ;  /* 0x1600008088037fae */ /* 0x0003e8000b901c4c */
[----:B------:R1:W-:Y:S04]  /*1680*/  LDGSTS.E.BYPASS.128 [R3+0x17000], [R138.64+0x80] ;  /* 0x170000808a037fae */ /* 0x0003e8000b901c4c */
[----:B------:R-:W0:Y:S02]  /*1690*/  LDGDEPBAR ;  /* 0x00000000000079af */ /* 0x000e240000000000 */
.L_x_0:
[----:B------:R-:W-:-:S04]  /*16a0*/  DEPBAR.LE SB0, 0x2 ;  /* 0x000080800000791a */ /* 0x000fc80000000000 */
[----:B------:R-:W-:Y:S01]  /*16b0*/  UIADD3 UR9, UR9, 0x1, URZ ;  /* 0x0000000109097890 */ /* 0x000fe2000fffe03f */
[----:B-1----:R-:W-:Y:S01]  /*16c0*/  LOP3.LUT R21, R214, R213, RZ, 0xfc, !PT ;  /* 0x000000d5d6157212 */ /* 0x002fe200078efcff */
[----:B------:R-:W-:Y:S01]  /*16d0*/  IMAD.IADD R137, R2, 0x1, R218 ;  /* 0x0000000102897824 */ /* 0x000fe200078e02da */
[----:B------:R-:W-:Y:S01]  /*16e0*/  LOP3.LUT R24, R214, R215, RZ, 0xfc, !PT ;  /* 0x000000d7d6187212 */ /* 0x000fe200078efcff */
[----:B------:R-:W-:Y:S02]  /*16f0*/  UISETP.GE.AND UP0, UPT, UR9, 0x2, UPT ;  /* 0x000000020900788c */ /* 0x000fe4000bf06270 */
[----:B------:R-:W-:Y:S02]  /*1700*/  UIADD3 UR8, UR8, 0x1, URZ ;  /* 0x0000000108087890 */ /* 0x000fe4000fffe03f */
[----:B------:R-:W-:Y:S02]  /*1710*/  USEL UR9, UR9, URZ, !UP0 ;  /* 0x0000003f09097287 */ /* 0x000fe4000c000000 */
[----:B------:R-:W-:-:S02]  /*1720*/  UISETP.GE.U32.AND UP0, UPT, UR4, 0x16, UPT ;  /* 0x000000160400788c */ /* 0x000fc4000bf06070 */
[----:B------:R-:W-:Y:S01]  /*1730*/  ULEA UR11, UR9, 0x10000, 0xe ;  /* 0x00010000090b7891 */ /* 0x000fe2000f8e703f */
[----:B------:R-:W-:Y:S01]  /*1740*/  BAR.SYNC.DEFER_BLOCKING 0x0 ;  /* 0x0000000000007b1d */ /* 0x000fe20000010000 */
[----:B------:R-:W-:Y:S01]  /*1750*/  IMAD.U32 R212, RZ, RZ, UR9 ;  /* 0x00000009ffd47e24 */ /* 0x000fe2000f8e00ff */
[----:B------:R-:W-:Y:S02]  /*1760*/  UISETP.GE.AND UP1, UPT, UR8, 0x2, UPT ;  /* 0x000000020800788c */ /* 0x000fe4000bf26270 */
[----:B------:R-:W-:Y:S01]  /*1770*/  UISETP.GE.U32.AND.EX UP0, UPT, UR5, URZ, UPT, UP0 ;  /* 0x0000003f0500728c */ /* 0x000fe2000bf06100 */
[C---:B------:R-:W-:Y:S01]  /*1780*/  IMAD R20, R212.reuse, 0x8000, R252 ;  /* 0x00008000d4147824 */ /* 0x040fe200078e02fc */
[----:B------:R-:W-:Y:S01]  /*1790*/  IADD3 R0, R213, UR11, R214 ;  /* 0x0000000bd5007c10 */ /* 0x000fe2000fffe0d6 */
[C---:B------:R-:W-:Y:S01]  /*17a0*/  IMAD R32, R212.reuse, 0x8000, R248 ;  /* 0x00008000d4207824 */ /* 0x040fe200078e02f8 */
[----:B------:R-:W-:Y:S01]  /*17b0*/  USEL UR8, UR8, URZ, !UP1 ;  /* 0x0000003f08087287 */ /* 0x000fe2000c800000 */
[----:B------:R-:W-:Y:S01]  /*17c0*/  IMAD R200, R212, 0x8000, R250 ;  /* 0x00008000d4c87824 */ /* 0x000fe200078e02fa */
[----:B------:R-:W-:Y:S01]  /*17d0*/  PLOP3.LUT P0, PT, PT, PT, UP0, 0x80, 0x0 ;  /* 0x000000000000781c */ /* 0x000fe20003f0f008 */
[----:B------:R-:W-:-:S04]  /*17e0*/  UIADD3 UR4, UP1, UR4, 0x1, URZ ;  /* 0x0000000104047890 */ /* 0x000fc8000ff3e03f */
[----:B------:R-:W-:Y:S01]  /*17f0*/  UIADD3.X UR5, URZ, UR5, URZ, UP1, !UPT ;  /* 0x000000053f057290 */ /* 0x000fe20008ffe43f */
[----:B------:R-:W-:Y:S04]  /*1800*/  LDSM.16.M88.4 R72, [R21+UR11] ;  /* 0x0000000b1548783b */ /* 0x000fe80008000200 */
[----:B------:R-:W1:Y:S04]  /*1810*/  LDSM.16.M88.4 R20, [R20] ;  /* 0x000000001414783b */ /* 0x000e680000000200 */
[----:B------:R-:W2:Y:S04]  /*1820*/  LDSM.16.M88.4 R144, [R0+0x800] ;  /* 0x000800000090783b */ /* 0x000ea80000000200 */
[----:B------:R-:W3:Y:S04]  /*1830*/  LDSM.16.M88.4 R148, [R0+0x1000] ;  /* 0x001000000094783b */ /* 0x000ee80000000200 */
[----:B------:R-:W4:Y:S04]  /*1840*/  LDSM.16.M88.4 R152, [R0+0x1800] ;  /* 0x001800000098783b */ /* 0x000f280000000200 */
[----:B------:R1:W3:Y:S04]  /*1850*/  LDSM.16.M88.4 R156, [R24+UR11] ;  /* 0x0000000b189c783b */ /* 0x0002e80008000200 */
[----:B------:R-:W4:Y:S04]  /*1860*/  LDSM.16.M88.4 R164, [R0+0x2800] ;  /* 0x0028000000a4783b */ /* 0x000f280000000200 */
[----:B------:R-:W4:Y:S01]  /*1870*/  LDSM.16.M88.4 R168, [R0+0x3000] ;  /* 0x0030000000a8783b */ /* 0x000f220000000200 */
[----:B-1----:R-:W-:-:S03]  /*1880*/  IMAD R24, R212, 0x8000, R251 ;  /* 0x00008000d4187824 */ /* 0x002fc600078e02fb */
[----:B------:R1:W4:Y:S04]  /*1890*/  LDSM.16.M88.4 R172, [R0+0x3800] ;  /* 0x0038000000ac783b */ /* 0x0003280000000200 */
[----:B------:R-:W4:Y:S01]  /*18a0*/  LDSM.16.M88.4 R32, [R32] ;  /* 0x000000002020783b */ /* 0x000f220000000200 */
[----:B-1----:R-:W-:-:S03]  /*18b0*/  IMAD R0, R212, 0x8000, R137 ;  /* 0x00008000d4007824 */ /* 0x002fc600078e0289 */
[----:B------:R-:W-:Y:S01]  /*18c0*/  LDSM.16.M88.4 R24, [R24] ;  /* 0x000000001818783b */ /* 0x000fe20000000200 */
[C---:B------:R-:W-:Y:S03]  /*18d0*/  IMMA.16832.S8.S8.SAT R116, R20.reuse.ROW, R72.COL, R116 ;  /* 0x0000004814747237 */ /* 0x040fe60000445c74 */
[----:B------:R-:W-:Y:S04]  /*18e0*/  LDSM.16.M88.4 R136, [R0+0x4000] ;  /* 0x004000000088783b */ /* 0x000fe80000000200 */
[----:B------:R-:W-:Y:S01]  /*18f0*/  LDSM.16.M88.4 R208, [R0+0x6000] ;  /* 0x0060000000d0783b */ /* 0x000fe20000000200 */
[C---:B--2---:R-:W-:Y:S03]  /*1900*/  IMMA.16832.S8.S8.SAT R120, R20.reuse.ROW, R144.COL, R120 ;  /* 0x0000009014787237 */ /* 0x044fe60000445c78 */
[----:B------:R-:W-:Y:S05]  /*1910*/  LDSM.16.M88.4 R200, [R200] ;  /* 0x00000000c8c8783b */ /* 0x000fea0000000200 */
[C---:B---3--:R-:W-:Y:S08]  /*1920*/  IMMA.16832.S8.S8.SAT R124, R20.reuse.ROW, R148.COL, R124 ;  /* 0x00000094147c7237 */ /* 0x048ff00000445c7c */
[C---:B----4-:R-:W-:Y:S08]  /*1930*/  IMMA.16832.S8.S8.SAT R128, R20.reuse.ROW, R152.COL, R128 ;  /* 0x0000009814807237 */ /* 0x050ff00000445c80 */
[C---:B------:R-:W-:Y:S08]  /*1940*/  IMMA.16832.S8.S8.SAT R132, R20.reuse.ROW, R156.COL, R132 ;  /* 0x0000009c14847237 */ /* 0x040ff00000445c84 */
[C---:B------:R-:W-:Y:S08]  /*1950*/  IMMA.16832.S8.S8.SAT R112, R20.reuse.ROW, R164.COL, R112 ;  /* 0x000000a414707237 */ /* 0x040ff00000445c70 */
[C---:B------:R-:W-:Y:S08]  /*1960*/  IMMA.16832.S8.S8.SAT R108, R20.reuse.ROW, R168.COL, R108 ;  /* 0x000000a8146c7237 */ /* 0x040ff00000445c6c */
[----:B------:R-:W-:Y:S07]  /*1970*/  IMMA.16832.S8.S8.SAT R104, R20.ROW, R172.COL, R104 ;  /* 0x000000ac14687237 */ /* 0x000fee0000445c68 */
[----:B------:R-:W-:Y:S01]  /*1980*/  IMAD.IADD R21, R219, 0x1, R2 ;  /* 0x00000001db157824 */ /* 0x000fe200078e0202 */
[----:B------:R-:W-:Y:S01]  /*1990*/  IMMA.16832.S8.S8.SAT R100, R32.ROW, R72.COL, R100 ;  /* 0x0000004820647237 */ /* 0x000fe20000445c64 */
[----:B------:R-:W-:-:S02]  /*19a0*/  IMAD R20, R212, 0x8000, R247 ;  /* 0x00008000d4147824 */ /* 0x000fc400078e02f7 */
[----:B------:R-:W-:-:S04]  /*19b0*/  IMAD R188, R212, 0x8000, R21 ;  /* 0x00008000d4bc7824 */ /* 0x000fc800078e0215 */
[----:B------:R-:W-:Y:S01]  /*19c0*/  LDSM.16.M88.4 R20, [R20] ;  /* 0x000000001414783b */ /* 0x000fe20000000200 */
[C---:B------:R-:W-:Y:S03]  /*19d0*/  IMMA.16832.S8.S8.SAT R96, R32.reuse.ROW, R144.COL, R96 ;  /* 0x0000009020607237 */ /* 0x040fe60000445c60 */
[----:B------:R-:W1:Y:S04]  /*19e0*/  LDSM.16.M88.4 R184, [R188+0x4000] ;  /* 0x00400000bcb8783b */ /* 0x000e680000000200 */
[----:B------:R-:W2:Y:S01]  /*19f0*/  LDSM.16.M88.4 R28, [R188+0x6000] ;  /* 0x00600000bc1c783b */ /* 0x000ea20000000200 */
[C---:B------:R-:W-:Y:S08]  /*1a00*/  IMMA.16832.S8.S8.SAT R92, R32.reuse.ROW, R148.COL, R92 ;  /* 0x00000094205c7237 */ /* 0x040ff00000445c5c */
[C---:B------:R-:W-:Y:S08]  /*1a10*/  IMMA.16832.S8.S8.SAT R88, R32.reuse.ROW, R152.COL, R88 ;  /* 0x0000009820587237 */ /* 0x040ff00000445c58 */
[C---:B------:R-:W-:Y:S08]  /*1a20*/  IMMA.16832.S8.S8.SAT R84, R32.reuse.ROW, R156.COL, R84 ;  /* 0x0000009c20547237 */ /* 0x040ff00000445c54 */
[C---:B------:R-:W-:Y:S08]  /*1a30*/  IMMA.16832.S8.S8.SAT R80, R32.reuse.ROW, R164.COL, R80 ;  /* 0x000000a420507237 */ /* 0x040ff00000445c50 */
[----:B------:R-:W-:Y:S08]  /*1a40*/  IMMA.16832.S8.S8.SAT R76, R32.ROW, R168.COL, R76 ;  /* 0x000000a8204c7237 */ /* 0x000ff00000445c4c */
[C---:B-1----:R-:W-:Y:S08]  /*1a50*/  IMMA.16832.S8.S8.SAT R36, R184.reuse.ROW, R72.COL, R36 ;  /* 0x00000048b8247237 */ /* 0x042ff00000445c24 */
[C---:B------:R-:W-:Y:S08]  /*1a60*/  IMMA.16832.S8.S8.SAT R40, R184.reuse.ROW, R144.COL, R40 ;  /* 0x00000090b8287237 */ /* 0x040ff00000445c28 */
[C---:B------:R-:W-:Y:S08]  /*1a70*/  IMMA.16832.S8.S8.SAT R44, R184.reuse.ROW, R148.COL, R44 ;  /* 0x00000094b82c7237 */ /* 0x040ff00000445c2c */
[C---:B------:R-:W-:Y:S08]  /*1a80*/  IMMA.16832.S8.S8.SAT R48, R184.reuse.ROW, R152.COL, R48 ;  /* 0x00000098b8307237 */ /* 0x040ff00000445c30 */
[C---:B------:R-:W-:Y:S08]  /*1a90*/  IMMA.16832.S8.S8.SAT R52, R184.reuse.ROW, R156.COL, R52 ;  /* 0x0000009cb8347237 */ /* 0x040ff00000445c34 */
[C---:B------:R-:W-:Y:S08]  /*1aa0*/  IMMA.16832.S8.S8.SAT R56, R184.reuse.ROW, R164.COL, R56 ;  /* 0x000000a4b8387237 */ /* 0x040ff00000445c38 */
[----:B------:R-:W-:Y:S08]  /*1ab0*/  IMMA.16832.S8.S8.SAT R60, R184.ROW, R168.COL, R60 ;  /* 0x000000a8b83c7237 */ /* 0x000ff00000445c3c */
[-C--:B------:R-:W-:Y:S08]  /*1ac0*/  IMMA.16832.S8.S8.SAT R68, R32.ROW, R172.reuse.COL, R68 ;  /* 0x000000ac20447237 */ /* 0x080ff00000445c44 */
[----:B------:R-:W-:Y:S08]  /*1ad0*/  IMMA.16832.S8.S8.SAT R64, R184.ROW, R172.COL, R64 ;  /* 0x000000acb8407237 */ /* 0x000ff00000445c40 */
[----:B--2---:R-:W-:Y:S07]  /*1ae0*/  IMMA.16832.S8.S8.SAT R204, R28.ROW, R72.COL, R4 ;  /* 0x000000481ccc7237 */ /* 0x004fee0000445c04 */
[----:B------:R-:W-:Y:S01]  /*1af0*/  IADD3 R4, R244, UR11, RZ ;  /* 0x0000000bf4047c10 */ /* 0x000fe2000fffe0ff */
[----:B------:R-:W-:Y:S01]  /*1b00*/  IMMA.16832.S8.S8.SAT R36, R136.ROW, R74.COL, R36 ;  /* 0x0000004a88247237 */ /* 0x000fe20000445c24 */
[----:B------:R-:W-:Y:S01]  /*1b10*/  IMAD.IADD R73, R2, 0x1, R217 ;  /* 0x0000000102497824 */ /* 0x000fe200078e02d9 */
[----:B------:R-:W-:-:S02]  /*1b20*/  ULEA UR11, UR8, 0x10000, 0xe ;  /* 0x00010000080b7891 */ /* 0x000fc4000f8e703f */
[--C-:B------:R-:W-:Y:S02]  /*1b30*/  IMAD.IADD R72, R213, 0x1, R4.reuse ;  /* 0x00000001d5487824 */ /* 0x100fe400078e0204 */
[C---:B------:R-:W-:Y:S02]  /*1b40*/  IMAD R0, R212.reuse, 0x8000, R73 ;  /* 0x00008000d4007824 */ /* 0x040fe400078e0249 */
[C---:B------:R-:W-:Y:S01]  /*1b50*/  IMMA.16832.S8.S8.SAT R40, R136.reuse.ROW, R146.COL, R40 ;  /* 0x0000009288287237 */ /* 0x040fe20000445c28 */
[----:B------:R-:W-:Y:S07]  /*1b60*/  LDSM.16.M88.4 R32, [R72+0x3800] ;  /* 0x003800004820783b */ /* 0x000fee0000000200 */
[C---:B------:R-:W-:Y:S08]  /*1b70*/  IMMA.16832.S8.S8.SAT R44, R136.reuse.ROW, R150.COL, R44 ;  /* 0x00000096882c7237 */ /* 0x040ff00000445c2c */
[C---:B------:R-:W-:Y:S08]  /*1b80*/  IMMA.16832.S8.S8.SAT R48, R136.reuse.ROW, R154.COL, R48 ;  /* 0x0000009a88307237 */ /* 0x040ff00000445c30 */
[C---:B------:R-:W-:Y:S08]  /*1b90*/  IMMA.16832.S8.S8.SAT R52, R136.reuse.ROW, R158.COL, R52 ;  /* 0x0000009e88347237 */ /* 0x040ff00000445c34 */
[C---:B------:R-:W-:Y:S08]  /*1ba0*/  IMMA.16832.S8.S8.SAT R56, R136.reuse.ROW, R166.COL, R56 ;  /* 0x000000a688387237 */ /* 0x040ff00000445c38 */
[----:B------:R-:W-:Y:S08]  /*1bb0*/  IMMA.16832.S8.S8.SAT R60, R136.ROW, R170.COL, R60 ;  /* 0x000000aa883c7237 */ /* 0x000ff00000445c3c */
[C---:B------:R-:W-:Y:S08]  /*1bc0*/  IMMA.16832.S8.S8.SAT R100, R20.reuse.ROW, R74.COL, R100 ;  /* 0x0000004a14647237 */ /* 0x040ff00000445c64 */
[C---:B------:R-:W-:Y:S08]  /*1bd0*/  IMMA.16832.S8.S8.SAT R96, R20.reuse.ROW, R146.COL, R96 ;  /* 0x0000009214607237 */ /* 0x040ff00000445c60 */
[C---:B------:R-:W-:Y:S08]  /*1be0*/  IMMA.16832.S8.S8.SAT R92, R20.reuse.ROW, R150.COL, R92 ;  /* 0x00000096145c7237 */ /* 0x040ff00000445c5c */
[C---:B------:R-:W-:Y:S08]  /*1bf0*/  IMMA.16832.S8.S8.SAT R88, R20.reuse.ROW, R154.COL, R88 ;  /* 0x0000009a14587237 */ /* 0x040ff00000445c58 */
[C---:B------:R-:W-:Y:S08]  /*1c00*/  IMMA.16832.S8.S8.SAT R84, R20.reuse.ROW, R158.COL, R84 ;  /* 0x0000009e14547237 */ /* 0x040ff00000445c54 */
[C---:B------:R-:W-:Y:S08]  /*1c10*/  IMMA.16832.S8.S8.SAT R80, R20.reuse.ROW, R166.COL, R80 ;  /* 0x000000a614507237 */ /* 0x040ff00000445c50 */
[C---:B------:R-:W-:Y:S08]  /*1c20*/  IMMA.16832.S8.S8.SAT R76, R20.reuse.ROW, R170.COL, R76 ;  /* 0x000000aa144c7237 */ /* 0x040ff00000445c4c */
[-C--:B------:R-:W-:Y:S07]  /*1c30*/  IMMA.16832.S8.S8.SAT R68, R20.ROW, R174.reuse.COL, R68 ;  /* 0x000000ae14447237 */ /* 0x080fee0000445c44 */
[----:B------:R-:W-:Y:S01]  /*1c40*/  IMAD.IADD R20, R215, 0x1, R4 ;  /* 0x00000001d7147824 */ /* 0x000fe200078e0204 */
[----:B------:R-:W-:Y:S01]  /*1c50*/  IMMA.16832.S8.S8.SAT R136, R136.ROW, R174.COL, R64 ;  /* 0x000000ae88887237 */ /* 0x000fe20000445c40 */
[----:B------:R-:W-:Y:S04]  /*1c60*/  LDSM.16.M88.4 R4, [R72] ;  /* 0x000000004804783b */ /* 0x000fe80000000200 */
[----:B------:R-:W-:Y:S02]  /*1c70*/  LDSM.16.M88.4 R20, [R20] ;  /* 0x000000001414783b */ /* 0x000fe40000000200 */
[C---:B------:R-:W-:Y:S01]  /*1c80*/  IMAD R64, R212.reuse, 0x8000, R246 ;  /* 0x00008000d4407824 */ /* 0x040fe200078e02f6 */
[C---:B------:R-:W-:Y:S05]  /*1c90*/  IMMA.16832.S8.S8.SAT R184, R28.reuse.ROW, R156.COL, R160 ;  /* 0x0000009c1cb87237 */ /* 0x040fea0000445ca0 */
[----:B------:R-:W1:Y:S03]  /*1ca0*/  LDSM.16.M88.4 R64, [R64] ;  /* 0x000000004040783b */ /* 0x000e660000000200 */
[C---:B------:R-:W-:Y:S01]  /*1cb0*/  IMMA.16832.S8.S8.SAT R196, R28.reuse.ROW, R144.COL, R8 ;  /* 0x000000901cc47237 */ /* 0x040fe20000445c08 */
[----:B------:R-:W2:Y:S07]  /*1cc0*/  LDSM.16.M88.4 R8, [R72+0x800] ;  /* 0x000800004808783b */ /* 0x000eae0000000200 */
[C---:B------:R-:W-:Y:S01]  /*1cd0*/  IMMA.16832.S8.S8.SAT R192, R28.reuse.ROW, R148.COL, R12 ;  /* 0x000000941cc07237 */ /* 0x040fe20000445c0c */
[----:B------:R-:W3:Y:S07]  /*1ce0*/  LDSM.16.M88.4 R12, [R72+0x1000] ;  /* 0x00100000480c783b */ /* 0x000eee0000000200 */
[C---:B------:R-:W-:Y:S01]  /*1cf0*/  IMMA.16832.S8.S8.SAT R188, R28.reuse.ROW, R152.COL, R16 ;  /* 0x000000981cbc7237 */ /* 0x040fe20000445c10 */
[----:B------:R-:W4:Y:S07]  /*1d00*/  LDSM.16.M88.4 R16, [R72+0x1800] ;  /* 0x001800004810783b */ /* 0x000f2e0000000200 */
[C---:B------:R-:W-:Y:S08]  /*1d10*/  IMMA.16832.S8.S8.SAT R180, R28.reuse.ROW, R164.COL, R180 ;  /* 0x000000a41cb47237 */ /* 0x040ff00000445cb4 */
[C---:B------:R-:W-:Y:S08]  /*1d20*/  IMMA.16832.S8.S8.SAT R176, R28.reuse.ROW, R168.COL, R176 ;  /* 0x000000a81cb07237 */ /* 0x040ff00000445cb0 */
[----:B------:R-:W-:Y:S01]  /*1d30*/  IMMA.16832.S8.S8.SAT R160, R28.ROW, R172.COL, R140 ;  /* 0x000000ac1ca07237 */ /* 0x000fe20000445c8c */
[----:B------:R-:W-:Y:S04]  /*1d40*/  LDSM.16.M88.4 R28, [R72+0x3000] ;  /* 0x00300000481c783b */ /* 0x000fe80000000200 */
[----:B------:R-:W-:Y:S03]  /*1d50*/  LDSM.16.M88.4 R140, [R0+0x4000] ;  /* 0x00400000008c783b */ /* 0x000fe60000000200 */
[C---:B------:R-:W-:Y:S08]  /*1d60*/  IMMA.16832.S8.S8.SAT R116, R24.reuse.ROW, R74.COL, R116 ;  /* 0x0000004a18747237 */ /* 0x040ff00000445c74 */
[C---:B------:R-:W-:Y:S08]  /*1d70*/  IMMA.16832.S8.S8.SAT R120, R24.reuse.ROW, R146.COL, R120 ;  /* 0x0000009218787237 */ /* 0x040ff00000445c78 */
[C---:B------:R-:W-:Y:S08]  /*1d80*/  IMMA.16832.S8.S8.SAT R124, R24.reuse.ROW, R150.COL, R124 ;  /* 0x00000096187c7237 */ /* 0x040ff00000445c7c */
[C---:B------:R-:W-:Y:S08]  /*1d90*/  IMMA.16832.S8.S8.SAT R128, R24.reuse.ROW, R154.COL, R128 ;  /* 0x0000009a18807237 */ /* 0x040ff00000445c80 */
[C---:B------:R-:W-:Y:S08]  /*1da0*/  IMMA.16832.S8.S8.SAT R132, R24.reuse.ROW, R158.COL, R132 ;  /* 0x0000009e18847237 */ /* 0x040ff00000445c84 */
[C---:B------:R-:W-:Y:S08]  /*1db0*/  IMMA.16832.S8.S8.SAT R112, R24.reuse.ROW, R166.COL, R112 ;  /* 0x000000a618707237 */ /* 0x040ff00000445c70 */
[C---:B------:R-:W-:Y:S08]  /*1dc0*/  IMMA.16832.S8.S8.SAT R108, R24.reuse.ROW, R170.COL, R108 ;  /* 0x000000aa186c7237 */ /* 0x040ff00000445c6c */
[----:B------:R-:W-:Y:S01]  /*1dd0*/  IMMA.16832.S8.S8.SAT R104, R24.ROW, R174.COL, R104 ;  /* 0x000000ae18687237 */ /* 0x000fe20000445c68 */
[----:B------:R1:W4:Y:S07]  /*1de0*/  LDSM.16.M88.4 R24, [R72+0x2800] ;  /* 0x002800004818783b */ /* 0x00032e0000000200 */
[----:B------:R-:W-:Y:S01]  /*1df0*/  IMMA.16832.S8.S8.SAT R164, R208.ROW, R166.COL, R180 ;  /* 0x000000a6d0a47237 */ /* 0x000fe20000445cb4 */
[----:B------:R2:W4:Y:S01]  /*1e00*/  LDSM.16.M88.4 R180, [R0+0x6000] ;  /* 0x0060000000b4783b */ /* 0x0005220000000200 */
[----:B-1----:R-:W-:-:S06]  /*1e10*/  IMAD R72, R212, 0x8000, R245 ;  /* 0x00008000d4487824 */ /* 0x002fcc00078e02f5 */
[----:B------:R-:W-:Y:S01]  /*1e20*/  IMMA.16832.S8.S8.SAT R100, R64.ROW, R4.COL, R100 ;  /* 0x0000000440647237 */ /* 0x000fe20000445c64 */
[----:B--2---:R-:W-:-:S07]  /*1e30*/  IMAD.U32 R0, RZ, RZ, UR8 ;  /* 0x00000008ff007e24 */ /* 0x004fce000f8e00ff */
[C---:B------:R-:W-:Y:S08]  /*1e40*/  IMMA.16832.S8.S8.SAT R96, R64.reuse.ROW, R8.COL, R96 ;  /* 0x0000000840607237 */ /* 0x040ff00000445c60 */
[C---:B---3--:R-:W-:Y:S08]  /*1e50*/  IMMA.16832.S8.S8.SAT R92, R64.reuse.ROW, R12.COL, R92 ;  /* 0x0000000c405c7237 */ /* 0x048ff00000445c5c */
[C---:B----4-:R-:W-:Y:S08]  /*1e60*/  IMMA.16832.S8.S8.SAT R88, R64.reuse.ROW, R16.COL, R88 ;  /* 0x0000001040587237 */ /* 0x050ff00000445c58 */
[C---:B------:R-:W-:Y:S08]  /*1e70*/  IMMA.16832.S8.S8.SAT R84, R64.reuse.ROW, R20.COL, R84 ;  /* 0x0000001440547237 */ /* 0x040ff00000445c54 */
[C---:B------:R-:W-:Y:S08]  /*1e80*/  IMMA.16832.S8.S8.SAT R80, R64.reuse.ROW, R24.COL, R80 ;  /* 0x0000001840507237 */ /* 0x040ff00000445c50 */
[C---:B------:R-:W-:Y:S08]  /*1e90*/  IMMA.16832.S8.S8.SAT R76, R64.reuse.ROW, R28.COL, R76 ;  /* 0x0000001c404c7237 */ /* 0x040ff00000445c4c */
[----:B------:R-:W-:Y:S07]  /*1ea0*/  IMMA.16832.S8.S8.SAT R68, R64.ROW, R32.COL, R68 ;  /* 0x0000002040447237 */ /* 0x000fee0000445c44 */
[----:B------:R-:W-:Y:S01]  /*1eb0*/  IMAD.IADD R65, R2, 0x1, R216 ;  /* 0x0000000102417824 */ /* 0x000fe200078e02d8 */
[C---:B------:R-:W-:Y:S08]  /*1ec0*/  IMMA.16832.S8.S8.SAT R184, R208.reuse.ROW, R158.COL, R184 ;  /* 0x0000009ed0b87237 */ /* 0x040ff00000445cb8 */
[C---:B------:R-:W-:Y:S07]  /*1ed0*/  IMMA.16832.S8.S8.SAT R168, R208.reuse.ROW, R170.COL, R176 ;  /* 0x000000aad0a87237 */ /* 0x040fee0000445cb0 */
[C---:B------:R-:W-:Y:S01]  /*1ee0*/  IMAD R176, R212.reuse, 0x8000, R249 ;  /* 0x00008000d4b07824 */ /* 0x040fe200078e02f9 */
[----:B------:R-:W-:Y:S01]  /*1ef0*/  IMMA.16832.S8.S8.SAT R204, R208.ROW, R74.COL, R204 ;  /* 0x0000004ad0cc7237 */ /* 0x000fe20000445ccc */
[----:B------:R-:W-:Y:S01]  /*1f00*/  IMAD R212, R212, 0x8000, R65 ;  /* 0x00008000d4d47824 */ /* 0x000fe200078e0241 */
[----:B------:R-:W-:Y:S04]  /*1f10*/  LDSM.16.M88.4 R72, [R72] ;  /* 0x000000004848783b */ /* 0x000fe80000000200 */
[----:B------:R-:W1:Y:S02]  /*1f20*/  LDSM.16.M88.4 R176, [R176] ;  /* 0x00000000b0b0783b */ /* 0x000e640000000200 */
[C---:B------:R-:W-:Y:S02]  /*1f30*/  IMMA.16832.S8.S8.SAT R36, R140.reuse.ROW, R4.COL, R36 ;  /* 0x000000048c247237 */ /* 0x040fe40000445c24 */
[----:B------:R-:W2:Y:S06]  /*1f40*/  LDSM.16.M88.4 R64, [R212+0x4000] ;  /* 0x00400000d440783b */ /* 0x000eac0000000200 */
[C---:B------:R-:W-:Y:S08]  /*1f50*/  IMMA.16832.S8.S8.SAT R40, R140.reuse.ROW, R8.COL, R40 ;  /* 0x000000088c287237 */ /* 0x040ff00000445c28 */
[C---:B------:R-:W-:Y:S08]  /*1f60*/  IMMA.16832.S8.S8.SAT R44, R140.reuse.ROW, R12.COL, R44 ;  /* 0x0000000c8c2c7237 */ /* 0x040ff00000445c2c */
[C---:B------:R-:W-:Y:S08]  /*1f70*/  IMMA.16832.S8.S8.SAT R48, R140.reuse.ROW, R16.COL, R48 ;  /* 0x000000108c307237 */ /* 0x040ff00000445c30 */
[C---:B------:R-:W-:Y:S08]  /*1f80*/  IMMA.16832.S8.S8.SAT R52, R140.reuse.ROW, R20.COL, R52 ;  /* 0x000000148c347237 */ /* 0x040ff00000445c34 */
[C---:B------:R-:W-:Y:S08]  /*1f90*/  IMMA.16832.S8.S8.SAT R56, R140.reuse.ROW, R24.COL, R56 ;  /* 0x000000188c387237 */ /* 0x040ff00000445c38 */
[C---:B------:R-:W-:Y:S08]  /*1fa0*/  IMMA.16832.S8.S8.SAT R60, R140.reuse.ROW, R28.COL, R60 ;  /* 0x0000001c8c3c7237 */ /* 0x040ff00000445c3c */
[----:B------:R-:W-:Y:S01]  /*1fb0*/  IMMA.16832.S8.S8.SAT R136, R140.ROW, R32.COL, R136 ;  /* 0x000000208c887237 */ /* 0x000fe20000445c88 */
[----:B------:R-:W3:Y:S07]  /*1fc0*/  LDSM.16.M88.4 R140, [R212+0x6000] ;  /* 0x00600000d48c783b */ /* 0x000eee0000000200 */
[C---:B------:R-:W-:Y:S08]  /*1fd0*/  IMMA.16832.S8.S8.SAT R196, R208.reuse.ROW, R146.COL, R196 ;  /* 0x00000092d0c47237 */ /* 0x040ff00000445cc4 */
[C---:B------:R-:W-:Y:S08]  /*1fe0*/  IMMA.16832.S8.S8.SAT R192, R208.reuse.ROW, R150.COL, R192 ;  /* 0x00000096d0c07237 */ /* 0x040ff00000445cc0 */
[C---:B------:R-:W-:Y:S08]  /*1ff0*/  IMMA.16832.S8.S8.SAT R188, R208.reuse.ROW, R154.COL, R188 ;  /* 0x0000009ad0bc7237 */ /* 0x040ff00000445cbc */
[----:B------:R-:W-:Y:S08]  /*2000*/  IMMA.16832.S8.S8.SAT R172, R208.ROW, R174.COL, R160 ;  /* 0x000000aed0ac7237 */ /* 0x000ff00000445ca0 */
[-C--:B------:R-:W-:Y:S08]  /*2010*/  IMMA.16832.S8.S8.SAT R132, R200.ROW, R20.reuse.COL, R132 ;  /* 0x00000014c8847237 */ /* 0x080ff00000445c84 */
[----:B------:R-:W-:Y:S07]  /*2020*/  IMMA.16832.S8.S8.SAT R160, R180.ROW, R20.COL, R184 ;  /* 0x00000014b4a07237 */ /* 0x000fee0000445cb8 */
[----:B------:R-:W-:Y:S01]  /*2030*/  IADD3 R20, P1, R221, UR6, RZ ;  /* 0x00000006dd147c10 */ /* 0x000fe2000ff3e0ff */
[----:B------:R-:W-:Y:S03]  /*2040*/  IMMA.16832.S8.S8.SAT R112, R200.ROW, R24.COL, R112 ;  /* 0x00000018c8707237 */ /* 0x000fe60000445c70 */
[----:B------:R-:W-:-:S05]  /*2050*/  IADD3.X R21, R220, UR7, RZ, P1, !PT ;  /* 0x00000007dc157c10 */ /* 0x000fca0008ffe4ff */
[----:B------:R-:W-:Y:S07]  /*2060*/  IMMA.16832.S8.S8.SAT R164, R180.ROW, R24.COL, R164 ;  /* 0x00000018b4a47237 */ /* 0x000fee0000445ca4 */
[----:B------:R-:W-:Y:S01]  /*2070*/  IADD3 R24, P1, R225, UR6, RZ ;  /* 0x00000006e1187c10 */ /* 0x000fe2000ff3e0ff */
[----:B------:R-:W-:Y:S03]  /*2080*/  IMMA.16832.S8.S8.SAT R116, R200.ROW, R4.COL, R116 ;  /* 0x00000004c8747237 */ /* 0x000fe60000445c74 */
[----:B------:R-:W-:-:S05]  /*2090*/  IADD3.X R25, R224, UR7, RZ, P1, !PT ;  /* 0x00000007e0197c10 */ /* 0x000fca0008ffe4ff */
[C---:B------:R-:W-:Y:S08]  /*20a0*/  IMMA.16832.S8.S8.SAT R120, R200.reuse.ROW, R8.COL, R120 ;  /* 0x00000008c8787237 */ /* 0x040ff00000445c78 */
[C---:B------:R-:W-:Y:S08]  /*20b0*/  IMMA.16832.S8.S8.SAT R124, R200.reuse.ROW, R12.COL, R124 ;  /* 0x0000000cc87c7237 */ /* 0x040ff00000445c7c */
[C---:B------:R-:W-:Y:S08]  /*20c0*/  IMMA.16832.S8.S8.SAT R128, R200.reuse.ROW, R16.COL, R128 ;  /* 0x00000010c8807237 */ /* 0x040ff00000445c80 */
[C---:B------:R-:W-:Y:S08]  /*20d0*/  IMMA.16832.S8.S8.SAT R108, R200.reuse.ROW, R28.COL, R108 ;  /* 0x0000001cc86c7237 */ /* 0x040ff00000445c6c */
[----:B------:R-:W-:Y:S08]  /*20e0*/  IMMA.16832.S8.S8.SAT R104, R200.ROW, R32.COL, R104 ;  /* 0x00000020c8687237 */ /* 0x000ff00000445c68 */
[C---:B------:R-:W-:Y:S07]  /*20f0*/  IMMA.16832.S8.S8.SAT R168, R180.reuse.ROW, R28.COL, R168 ;  /* 0x0000001cb4a87237 */ /* 0x040fee0000445ca8 */
[----:B------:R-:W-:Y:S01]  /*2100*/  IADD3 R28, P1, R229, UR6, RZ ;  /* 0x00000006e51c7c10 */ /* 0x000fe2000ff3e0ff */
[----:B------:R-:W-:Y:S03]  /*2110*/  IMMA.16832.S8.S8.SAT R144, R180.ROW, R4.COL, R204 ;  /* 0x00000004b4907237 */ /* 0x000fe60000445ccc */
[----:B------:R-:W-:-:S05]  /*2120*/  IADD3.X R29, R228, UR7, RZ, P1, !PT ;  /* 0x00000007e41d7c10 */ /* 0x000fca0008ffe4ff */
[C---:B------:R-:W-:Y:S08]  /*2130*/  IMMA.16832.S8.S8.SAT R148, R180.reuse.ROW, R8.COL, R196 ;  /* 0x00000008b4947237 */ /* 0x040ff00000445cc4 */
[C---:B------:R-:W-:Y:S08]  /*2140*/  IMMA.16832.S8.S8.SAT R152, R180.reuse.ROW, R12.COL, R192 ;  /* 0x0000000cb4987237 */ /* 0x040ff00000445cc0 */
[C---:B------:R-:W-:Y:S08]  /*2150*/  IMMA.16832.S8.S8.SAT R156, R180.reuse.ROW, R16.COL, R188 ;  /* 0x00000010b49c7237 */ /* 0x040ff00000445cbc */
[----:B------:R-:W-:Y:S07]  /*2160*/  IMMA.16832.S8.S8.SAT R172, R180.ROW, R32.COL, R172 ;  /* 0x00000020b4ac7237 */ /* 0x000fee0000445cac */
[----:B------:R-:W-:Y:S01]  /*2170*/  IADD3 R32, P3, R233, UR6, RZ ;  /* 0x00000006e9207c10 */ /* 0x000fe2000ff7e0ff */
[----:B-1----:R-:W-:Y:S03]  /*2180*/  IMMA.16832.S8.S8.SAT R132, R176.ROW, R22.COL, R132 ;  /* 0x00000016b0847237 */ /* 0x002fe60000445c84 */
[----:B------:R-:W-:-:S05]  /*2190*/  IADD3.X R33, R232, UR7, RZ, P3, !PT ;  /* 0x00000007e8217c10 */ /* 0x000fca0009ffe4ff */
[C---:B------:R-:W-:Y:S08]  /*21a0*/  IMMA.16832.S8.S8.SAT R100, R72.reuse.ROW, R6.COL, R100 ;  /* 0x0000000648647237 */ /* 0x040ff00000445c64 */
[C---:B------:R-:W-:Y:S08]  /*21b0*/  IMMA.16832.S8.S8.SAT R96, R72.reuse.ROW, R10.COL, R96 ;  /* 0x0000000a48607237 */ /* 0x040ff00000445c60 */
[C---:B------:R-:W-:Y:S08]  /*21c0*/  IMMA.16832.S8.S8.SAT R92, R72.reuse.ROW, R14.COL, R92 ;  /* 0x0000000e485c7237 */ /* 0x040ff00000445c5c */
[C---:B------:R-:W-:Y:S08]  /*21d0*/  IMMA.16832.S8.S8.SAT R88, R72.reuse.ROW, R18.COL, R88 ;  /* 0x0000001248587237 */ /* 0x040ff00000445c58 */
[C---:B------:R-:W-:Y:S08]  /*21e0*/  IMMA.16832.S8.S8.SAT R84, R72.reuse.ROW, R22.COL, R84 ;  /* 0x0000001648547237 */ /* 0x040ff00000445c54 */
[C---:B------:R-:W-:Y:S08]  /*21f0*/  IMMA.16832.S8.S8.SAT R80, R72.reuse.ROW, R26.COL, R80 ;  /* 0x0000001a48507237 */ /* 0x040ff00000445c50 */
[C---:B------:R-:W-:Y:S08]  /*2200*/  IMMA.16832.S8.S8.SAT R76, R72.reuse.ROW, R30.COL, R76 ;  /* 0x0000001e484c7237 */ /* 0x040ff00000445c4c */
[----:B------:R-:W-:Y:S07]  /*2210*/  IMMA.16832.S8.S8.SAT R68, R72.ROW, R34.COL, R68 ;  /* 0x0000002248447237 */ /* 0x000fee0000445c44 */
[----:B------:R-:W-:Y:S01]  /*2220*/  IMAD R73, R0, 0x8000, R3 ;  /* 0x0000800000497824 */ /* 0x000fe200078e0203 */
[----:B------:R-:W-:Y:S01]  /*2230*/  BAR.SYNC.DEFER_BLOCKING 0x0 ;  /* 0x0000000000007b1d */ /* 0x000fe20000010000 */
[-C--:B--2---:R-:W-:Y:S08]  /*2240*/  IMMA.16832.S8.S8.SAT R52, R64.ROW, R22.reuse.COL, R52 ;  /* 0x0000001640347237 */ /* 0x084ff00000445c34 */
[----:B---3--:R-:W-:Y:S07]  /*2250*/  IMMA.16832.S8.S8.SAT R160, R140.ROW, R22.COL, R160 ;  /* 0x000000168ca07237 */ /* 0x008fee0000445ca0 */
[----:B------:R-:W-:Y:S01]  /*2260*/  IADD3 R22, P2, R223, UR6, RZ ;  /* 0x00000006df167c10 */ /* 0x000fe2000ff5e0ff */
[-C--:B------:R-:W-:Y:S03]  /*2270*/  IMMA.16832.S8.S8.SAT R112, R176.ROW, R26.reuse.COL, R112 ;  /* 0x0000001ab0707237 */ /* 0x080fe60000445c70 */
[----:B------:R-:W-:Y:S01]  /*2280*/  IADD3.X R23, R222, UR7, RZ, P2, !PT ;  /* 0x00000007de177c10 */ /* 0x000fe200097fe4ff */
[----:B------:R-:W-:Y:S01]  /*2290*/  @!PT LDS RZ, [RZ] ;  /* 0x00000000fffff984 */ /* 0x000fe20000000800 */
[----:B------:R-:W-:Y:S01]  /*22a0*/  @!PT LDS RZ, [RZ] ;  /* 0x00000000fffff984 */ /* 0x000fe20000000800 */
[----:B------:R-:W-:Y:S01]  /*22b0*/  @!PT LDS RZ, [RZ] ;  /* 0x00000000fffff984 */ /* 0x000fe20000000800 */
[----:B------:R1:W-:Y:S04]  /*22c0*/  LDGSTS.E.BYPASS.128 [R73], [R20.64], !P0 ;  /* 0x0000000014497fae */ /* 0x0003e8000c101c4c */
[-C--:B------:R-:W-:Y:S01]  /*22d0*/  IMMA.16832.S8.S8.SAT R56, R64.ROW, R26.reuse.COL, R56 ;  /* 0x0000001a40387237 */ /* 0x080fe20000445c38 */
[----:B------:R2:W-:Y:S04]  /*22e0*/  LDGSTS.E.BYPASS.128 [R73+0x1000], [R22.64], !P0 ;  /* 0x0100000016497fae */ /* 0x0005e8000c101c4c */
[----:B------:R3:W-:Y:S03]  /*22f0*/  LDGSTS.E.BYPASS.128 [R73+0x2000], [R24.64], !P0 ;  /* 0x0200000018497fae */ /* 0x0007e6000c101c4c */
[----:B------:R-:W-:Y:S01]  /*2300*/  IMMA.16832.S8.S8.SAT R180, R140.ROW, R26.COL, R164 ;  /* 0x0000001a8cb47237 */ /* 0x000fe20000445ca4 */
[----:B-1----:R-:W-:-:S06]  /*2310*/  IADD3 R20, P1, R235, UR6, RZ ;  /* 0x00000006eb147c10 */ /* 0x002fcc000ff3e0ff */
[----:B------:R-:W-:Y:S01]  /*2320*/  IADD3 R26, P2, R227, UR6, RZ ;  /* 0x00000006e31a7c10 */ /* 0x000fe2000ff5e0ff */
[----:B------:R-:W-:Y:S01]  /*2330*/  IMMA.16832.S8.S8.SAT R116, R176.ROW, R6.COL, R116 ;  /* 0x00000006b0747237 */ /* 0x000fe20000445c74 */
[----:B------:R-:W-:Y:S02]  /*2340*/  IADD3.X R21, R234, UR7, RZ, P1, !PT ;  /* 0x00000007ea157c10 */ /* 0x000fe40008ffe4ff */
[----:B------:R-:W-:Y:S02]  /*2350*/  IADD3.X R27, R226, UR7, RZ, P2, !PT ;  /* 0x00000007e21b7c10 */ /* 0x000fe400097fe4ff */
[----:B--2---:R-:W-:-:S03]  /*2360*/  IADD3 R22, P1, R237, UR6, RZ ;  /* 0x00000006ed167c10 */ /* 0x004fc6000ff3e0ff */
[----:B------:R-:W-:Y:S01]  /*2370*/  IMMA.16832.S8.S8.SAT R120, R176.ROW, R10.COL, R120 ;  /* 0x0000000ab0787237 */ /* 0x000fe20000445c78 */
[----:B------:R1:W-:Y:S01]  /*2380*/  LDGSTS.E.BYPASS.128 [R73+0x3000], [R26.64], !P0 ;  /* 0x030000001a497fae */ /* 0x0003e2000c101c4c */
[----:B------:R-:W-:-:S03]  /*2390*/  IADD3.X R23, R236, UR7, RZ, P1, !PT ;  /* 0x00000007ec177c10 */ /* 0x000fc60008ffe4ff */
[----:B------:R2:W-:Y:S03]  /*23a0*/  LDGSTS.E.BYPASS.128 [R73+0x4000], [R28.64], !P0 ;  /* 0x040000001c497fae */ /* 0x0005e6000c101c4c */
[----:B------:R-:W-:Y:S01]  /*23b0*/  IMMA.16832.S8.S8.SAT R124, R176.ROW, R14.COL, R124 ;  /* 0x0000000eb07c7237 */ /* 0x000fe20000445c7c */
[----:B-1----:R-:W-:-:S07]  /*23c0*/  IADD3 R26, P1, R241, UR6, RZ ;  /* 0x00000006f11a7c10 */ /* 0x002fce000ff3e0ff */
[----:B------:R-:W-:Y:S01]  /*23d0*/  IMMA.16832.S8.S8.SAT R128, R176.ROW, R18.COL, R128 ;  /* 0x00000012b0807237 */ /* 0x000fe20000445c80 */
[----:B--2---:R-:W-:Y:S02]  /*23e0*/  IADD3 R28, P3, R243, UR6, RZ ;  /* 0x00000006f31c7c10 */ /* 0x004fe4000ff7e0ff */
[----:B------:R-:W-:Y:S02]  /*23f0*/  IADD3.X R27, R240, UR7, RZ, P1, !PT ;  /* 0x00000007f01b7c10 */ /* 0x000fe40008ffe4ff */
[----:B------:R-:W-:-:S03]  /*2400*/  IADD3.X R29, R242, UR7, RZ, P3, !PT ;  /* 0x00000007f21d7c10 */ /* 0x000fc60009ffe4ff */
[C---:B------:R-:W-:Y:S08]  /*2410*/  IMMA.16832.S8.S8.SAT R108, R176.reuse.ROW, R30.COL, R108 ;  /* 0x0000001eb06c7237 */ /* 0x040ff00000445c6c */
[----:B------:R-:W-:Y:S08]  /*2420*/  IMMA.16832.S8.S8.SAT R104, R176.ROW, R34.COL, R104 ;  /* 0x00000022b0687237 */ /* 0x000ff00000445c68 */
[-C--:B------:R-:W-:Y:S08]  /*2430*/  IMMA.16832.S8.S8.SAT R60, R64.ROW, R30.reuse.COL, R60 ;  /* 0x0000001e403c7237 */ /* 0x080ff00000445c3c */
[----:B------:R-:W-:Y:S07]  /*2440*/  IMMA.16832.S8.S8.SAT R176, R140.ROW, R30.COL, R168 ;  /* 0x0000001e8cb07237 */ /* 0x000fee0000445ca8 */
[----:B------:R-:W-:Y:S01]  /*2450*/  IADD3 R30, P2, R231, UR6, RZ ;  /* 0x00000006e71e7c10 */ /* 0x000fe2000ff5e0ff */
[----:B------:R-:W-:Y:S03]  /*2460*/  IMMA.16832.S8.S8.SAT R36, R64.ROW, R6.COL, R36 ;  /* 0x0000000640247237 */ /* 0x000fe60000445c24 */
[----:B------:R-:W-:-:S02]  /*2470*/  IADD3.X R31, R230, UR7, RZ, P2, !PT ;  /* 0x00000007e61f7c10 */ /* 0x000fc400097fe4ff */
[----:B---3--:R-:W-:Y:S01]  /*2480*/  IADD3 R24, P2, R239, UR6, RZ ;  /* 0x00000006ef187c10 */ /* 0x008fe2000ff5e0ff */
[----:B------:R-:W-:Y:S02]  /*2490*/  UIADD3 UR6, UP0, UR6, 0x80, URZ ;  /* 0x0000008006067890 */ /* 0x000fe4000ff1e03f */
[----:B------:R-:W-:Y:S01]  /*24a0*/  IMMA.16832.S8.S8.SAT R40, R64.ROW, R10.COL, R40 ;  /* 0x0000000a40287237 */ /* 0x000fe20000445c28 */
[----:B------:R-:W-:Y:S01]  /*24b0*/  IADD3.X R25, R238, UR7, RZ, P2, !PT ;  /* 0x00000007ee197c10 */ /* 0x000fe200097fe4ff */
[----:B------:R-:W-:Y:S01]  /*24c0*/  UIADD3.X UR7, URZ, UR7, URZ, UP0, !UPT ;  /* 0x000000073f077290 */ /* 0x000fe200087fe43f */
[----:B------:R1:W-:Y:S01]  /*24d0*/  LDGSTS.E.BYPASS.128 [R73+0x5000], [R30.64], !P0 ;  /* 0x050000001e497fae */ /* 0x0003e2000c101c4c */
[----:B------:R-:W-:-:S03]  /*24e0*/  UISETP.NE.U32.AND UP0, UPT, UR6, 0xc00, UPT ;  /* 0x00000c000600788c */ /* 0x000fc6000bf05070 */
[----:B------:R1:W-:Y:S01]  /*24f0*/  LDGSTS.E.BYPASS.128 [R73+0x6000], [R32.64], !P0 ;  /* 0x0600000020497fae */ /* 0x0003e2000c101c4c */
[C---:B------:R-:W-:Y:S01]  /*2500*/  IMMA.16832.S8.S8.SAT R44, R64.reuse.ROW, R14.COL, R44 ;  /* 0x0000000e402c7237 */ /* 0x040fe20000445c2c */
[----:B------:R-:W-:Y:S02]  /*2510*/  UISETP.NE.AND.EX UP0, UPT, UR7, URZ, UPT, UP0 ;  /* 0x0000003f0700728c */ /* 0x000fe4000bf05300 */
[----:B------:R1:W-:Y:S04]  /*2520*/  LDGSTS.E.BYPASS.128 [R73+0x7000], [R20.64], !P0 ;  /* 0x0700000014497fae */ /* 0x0003e8000c101c4c */
[----:B------:R-:W0:Y:S01]  /*2530*/  LDGDEPBAR ;  /* 0x00000000000079af */ /* 0x000e220000000000 */
[----:B------:R-:W-:Y:S08]  /*2540*/  IMMA.16832.S8.S8.SAT R48, R64.ROW, R18.COL, R48 ;  /* 0x0000001240307237 */ /* 0x000ff00000445c30 */
[C---:B------:R-:W-:Y:S08]  /*2550*/  IMMA.16832.S8.S8.SAT R4, R140.reuse.ROW, R6.COL, R144 ;  /* 0x000000068c047237 */ /* 0x040ff00000445c90 */
[C---:B------:R-:W-:Y:S08]  /*2560*/  IMMA.16832.S8.S8.SAT R8, R140.reuse.ROW, R10.COL, R148 ;  /* 0x0000000a8c087237 */ /* 0x040ff00000445c94 */
[C---:B------:R-:W-:Y:S08]  /*2570*/  IMMA.16832.S8.S8.SAT R12, R140.reuse.ROW, R14.COL, R152 ;  /* 0x0000000e8c0c7237 */ /* 0x040ff00000445c98 */
[----:B------:R-:W-:Y:S08]  /*2580*/  IMMA.16832.S8.S8.SAT R16, R140.ROW, R18.COL, R156 ;  /* 0x000000128c107237 */ /* 0x000ff00000445c9c */
[-C--:B------:R-:W-:Y:S08]  /*2590*/  IMMA.16832.S8.S8.SAT R64, R64.ROW, R34.reuse.COL, R136 ;  /* 0x0000002240407237 */ /* 0x080ff00000445c88 */
[----:B------:R-:W-:Y:S07]  /*25a0*/  IMMA.16832.S8.S8.SAT R140, R140.ROW, R34.COL, R172 ;  /* 0x000000228c8c7237 */ /* 0x000fee0000445cac */
[----:B------:R-:W-:-:S05]  /*25b0*/  IADD3 R35, R3, UR11, RZ ;  /* 0x0000000b03237c10 */ /* 0x000fca000fffe0ff */
[----:B------:R1:W-:Y:S04]  /*25c0*/  LDGSTS.E.BYPASS.128 [R35], [R22.64], !P0 ;  /* 0x0000000016237fae */ /* 0x0003e8000c101c4c */
[----:B------:R1:W-:Y:S04]  /*25d0*/  LDGSTS.E.BYPASS.128 [R35+0x1000], [R24.64], !P0 ;  /* 0x0100000018237fae */ /* 0x0003e8000c101c4c */
[----:B------:R1:W-:Y:S04]  /*25e0*/  LDGSTS.E.BYPASS.128 [R35+0x2000], [R26.64], !P0 ;  /* 0x020000001a237fae */ /* 0x0003e8000c101c4c */
[----:B------:R1:W-:Y:S01]  /*25f0*/  LDGSTS.E.BYPASS.128 [R35+0x3000], [R28.64], !P0 ;  /* 0x030000001c237fae */ /* 0x0003e2000c101c4c */
[----:B------:R-:W-:-:S03]  /*2600*/  PLOP3.LUT P0, PT, PT, PT, UP0, 0x80, 0x0 ;  /* 0x000000000000781c */ /* 0x000fc60003f0f008 */
[----:B------:R-:W0:Y:S10]  /*2610*/  LDGDEPBAR ;  /* 0x00000000000079af */ /* 0x000e340000000000 */
[----:B-1----:R-:W-:Y:S05]  /*2620*/  @P0 BRA `(.L_x_0) ;  /* 0xfffff07000000947 */ /* 0x002fea000383ffff */
[----:B------:R-:W1:Y:S01]  /*2630*/  S2R R21, SR_TID.X ;  /* 0x0000000000157919 */ /* 0x000e620000002100 */
[----:B------:R-:W-:Y:S01]  /*2640*/  IMAD.U32 R147, RZ, RZ, UR10 ;  /* 0x0000000aff937e24 */ /* 0x000fe2000f8e00ff */
[----:B------:R-:W-:-:S04]  /*2650*/  DEPBAR.LE SB0, 0x0 ;  /* 0x000080000000791a */ /* 0x000fc80000000000 */
[C---:B-1----:R-:W-:Y:S01]  /*2660*/  IMAD.SHL.U32 R3, R21.reuse, 0x20, RZ ;  /* 0x0000002015037824 */ /* 0x042fe200078e00ff */
[----:B------:R-:W-:Y:S01]  /*2670*/  SHF.R.U32.HI R2, RZ, 0x5, R21 ;  /* 0x00000005ff027819 */ /* 0x000fe20000011615 */
[----:B------:R-:W-:-:S03]  /*2680*/  IMAD.SHL.U32 R23, R21, 0x2, RZ ;  /* 0x0000000215177824 */ /* 0x000fc600078e00ff */
[----:B------:R-:W-:Y:S02]  /*2690*/  LOP3.LUT R0, R3, 0x180, RZ, 0xc0, !PT ;  /* 0x0000018003007812 */ /* 0x000fe400078ec0ff */
[----:B------:R-:W-:Y:S02]  /*26a0*/  SGXT.U32 R2, R2, 0x3 ;  /* 0x000000030202781a */ /* 0x000fe40000000000 */
[----:B------:R-:W-:Y:S01]  /*26b0*/  LOP3.LUT R20, R0, 0x6, R23, 0xf8, !PT ;  /* 0x0000000600147812 */ /* 0x000fe200078ef817 */
[C---:B------:R-:W-:Y:S01]  /*26c0*/  IMAD.SHL.U32 R0, R21.reuse, 0x4, RZ ;  /* 0x0000000415007824 */ /* 0x040fe200078e00ff */
[----:B------:R-:W-:Y:S02]  /*26d0*/  LOP3.LUT R23, R21, 0x10, RZ, 0xc0, !PT ;  /* 0x0000001015177812 */ /* 0x000fe400078ec0ff */
[----:B------:R-:W-:Y:S02]  /*26e0*/  LOP3.LUT R2, R2, UR14, RZ, 0xfc, !PT ;  /* 0x0000000e02027c12 */ /* 0x000fe4000f8efcff */
[----:B------:R-:W-:Y:S01]  /*26f0*/  LOP3.LUT R147, R147, 0x7c, R0, 0xf8, !PT ;  /* 0x0000007c93937812 */ /* 0x000fe200078ef800 */
[----:B------:R-:W-:Y:S01]  /*2700*/  IMAD R20, R23, 0x20, R20 ;  /* 0x0000002017147824 */ /* 0x000fe200078e0214 */
[----:B------:R-:W-:Y:S01]  /*2710*/  LOP3.LUT R3, R3, 0x1800, RZ, 0xc0, !PT ;  /* 0x0000180003037812 */ /* 0x000fe200078ec0ff */
[----:B------:R-:W-:Y:S01]  /*2720*/  BAR.SYNC.DEFER_BLOCKING 0x0 ;  /* 0x0000000000007b1d */ /* 0x000fe20000010000 */
[----:B------:R-:W-:Y:S01]  /*2730*/  ISETP.GE.AND P0, PT, R147, 0x3000, PT ;  /* 0x000030009300780c */ /* 0x000fe20003f06270 */
[C---:B------:R-:W-:Y:S01]  /*2740*/  IMAD R147, R2.reuse, 0x3000, R147 ;  /* 0x0000300002937824 */ /* 0x040fe200078e0293 */
[----:B------:R-:W-:Y:S01]  /*2750*/  LOP3.LUT R22, R2, 0x18, RZ, 0xfc, !PT ;  /* 0x0000001802167812 */ /* 0x000fe200078efcff */
[----:B------:R-:W-:Y:S01]  /*2760*/  IMAD.IADD R20, R20, 0x1, R3 ;  /* 0x0000000114147824 */ /* 0x000fe200078e0203 */
[----:B------:R-:W-:-:S02]  /*2770*/  SHF.R.U32.HI R3, RZ, 0x1, R21 ;  /* 0x00000001ff037819 */ /* 0x000fc40000011615 */
[----:B------:R-:W-:Y:S02]  /*2780*/  ISETP.LT.AND P4, PT, R22, 0x200, !P0 ;  /* 0x000002001600780c */ /* 0x000fe40004781270 */
[----:B------:R-:W-:Y:S02]  /*2790*/  LOP3.LUT R22, R21, 0x20, RZ, 0xc0, !PT ;  /* 0x0000002015167812 */ /* 0x000fe400078ec0ff */
[----:B------:R-:W-:Y:S02]  /*27a0*/  LOP3.LUT R21, R0, 0x3fc, RZ, 0xc0, !PT ;  /* 0x000003fc00157812 */ /* 0x000fe400078ec0ff */
[----:B------:R-:W-:Y:S02]  /*27b0*/  LOP3.LUT R23, R2, 0x10, RZ, 0xfc, !PT ;  /* 0x0000001002177812 */ /* 0x000fe400078efcff */
[----:B------:R-:W-:Y:S02]  /*27c0*/  LOP3.LUT R144, R3, 0x70, RZ, 0xc0, !PT ;  /* 0x0000007003907812 */ /* 0x000fe400078ec0ff */
[----:B------:R-:W-:-:S02]  /*27d0*/  LOP3.LUT R0, R21, 0x400, RZ, 0xfc, !PT ;  /* 0x0000040015007812 */ /* 0x000fc400078efcff */
[----:B------:R-:W-:Y:S01]  /*27e0*/  ISETP.LT.AND P5, PT, R23, 0x200, !P0 ;  /* 0x000002001700780c */ /* 0x000fe200047a1270 */
[C---:B------:R-:W-:Y:S01]  /*27f0*/  IMAD R144, R21.reuse, 0x4, R144 ;  /* 0x0000000415907824 */ /* 0x040fe200078e0290 */
[C---:B------:R-:W-:Y:S02]  /*2800*/  LOP3.LUT R3, R21.reuse, 0x800, RZ, 0xfc, !PT ;  /* 0x0000080015037812 */ /* 0x040fe400078efcff */
[----:B------:R-:W-:Y:S02]  /*2810*/  LOP3.LUT R23, R2, 0x28, RZ, 0xfc, !PT ;  /* 0x0000002802177812 */ /* 0x000fe400078efcff */
[----:B------:R-:W-:Y:S02]  /*2820*/  SHF.R.U32.HI R31, RZ, 0x2, R22 ;  /* 0x00000002ff1f7819 */ /* 0x000fe40000011616 */
[----:B------:R-:W-:Y:S02]  /*2830*/  LOP3.LUT R22, R21, 0xc00, RZ, 0xfc, !PT ;  /* 0x00000c0015167812 */ /* 0x000fe400078efcff */
[----:B------:R-:W-:-:S02]  /*2840*/  SHF.R.U32.HI R0, RZ, 0x3, R0 ;  /* 0x00000003ff007819 */ /* 0x000fc40000011600 */
[----:B------:R-:W-:Y:S02]  /*2850*/  SHF.R.U32.HI R3, RZ, 0x3, R3 ;  /* 0x00000003ff037819 */ /* 0x000fe40000011603 */
[----:B------:R-:W-:Y:S02]  /*2860*/  ISETP.LT.AND P2, PT, R23, 0x200, !P0 ;  /* 0x000002001700780c */ /* 0x000fe40004741270 */
[----:B------:R-:W-:Y:S02]  /*2870*/  SHF.R.U32.HI R23, RZ, 0x3, R22 ;  /* 0x00000003ff177819 */ /* 0x000fe40000011616 */
[----:B------:R-:W-:Y:S01]  /*2880*/  LOP3.LUT R22, R0, 0xf0, RZ, 0xc0, !PT ;  /* 0x000000f000167812 */ /* 0x000fe200078ec0ff */
[----:B------:R-:W-:Y:S01]  /*2890*/  IMAD.IADD R0, R31, 0x1, R20 ;  /* 0x000000011f007824 */ /* 0x000fe200078e0214 */
[----:B------:R-:W-:Y:S02]  /*28a0*/  LOP3.LUT R138, R3, 0x170, RZ, 0xc0, !PT ;  /* 0x00000170038a7812 */ /* 0x000fe400078ec0ff */
[----:B------:R-:W-:Y:S01]  /*28b0*/  IADD3 R3, R20, 0x400, RZ ;  /* 0x0000040014037810 */ /* 0x000fe20007ffe0ff */
[----:B------:R-:W-:Y:S01]  /*28c0*/  IMAD R145, R21, 0x4, R22 ;  /* 0x0000000415917824 */ /* 0x000fe200078e0216 */
[----:B------:R-:W-:Y:S01]  /*28d0*/  LOP3.LUT R136, R23, 0x1f0, RZ, 0xc0, !PT ;  /* 0x000001f017887812 */ /* 0x000fe200078ec0ff */
[----:B------:R-:W-:Y:S01]  /*28e0*/  IMAD.SHL.U32 R23, R0, 0x4, RZ ;  /* 0x0000000400177824 */ /* 0x000fe200078e00ff */
[----:B------:R-:W-:Y:S01]  /*28f0*/  SHF.R.U32.HI R22, RZ, 0x3, R3 ;  /* 0x00000003ff167819 */ /* 0x000fe20000011603 */
[C---:B------:R-:W-:Y:S01]  /*2900*/  IMAD R138, R21.reuse, 0x4, R138 ;  /* 0x00000004158a7824 */ /* 0x040fe200078e028a */
[----:B------:R-:W-:Y:S01]  /*2910*/  LOP3.LUT R24, R2, 0x8, RZ, 0xfc, !PT ;  /* 0x0000000802187812 */ /* 0x000fe200078efcff */
[----:B------:R-:W-:Y:S01]  /*2920*/  IMAD R136, R21, 0x4, R136 ;  /* 0x0000000415887824 */ /* 0x000fe200078e0288 */
[----:B------:R-:W-:Y:S01]  /*2930*/  LEA.HI R146, R20, R23, RZ, 0x1d ;  /* 0x0000001714927211 */ /* 0x000fe200078fe8ff */
[----:B------:R-:W-:Y:S01]  /*2940*/  IMAD.IADD R148, R23, 0x1, R22 ;  /* 0x0000000117947824 */ /* 0x000fe200078e0216 */
[----:B------:R-:W-:-:S02]  /*2950*/  LOP3.LUT R22, R22, 0x3f0, RZ, 0xc0, !PT ;  /* 0x000003f016167812 */ /* 0x000fc400078ec0ff */
[----:B------:R-:W-:Y:S01]  /*2960*/  ISETP.LT.AND P6, PT, R24, 0x200, !P0 ;  /* 0x000002001800780c */ /* 0x000fe200047c1270 */
[----:B------:R-:W-:Y:S01]  /*2970*/  STS.64 [R146], R116 ;  /* 0x0000007492007388 */ /* 0x000fe20000000a00 */
[----:B------:R-:W-:Y:S01]  /*2980*/  LOP3.LUT R24, R2, 0x20, RZ, 0xfc, !PT ;  /* 0x0000002002187812 */ /* 0x000fe200078efcff */
[----:B------:R-:W-:Y:S01]  /*2990*/  IMAD.IADD R149, R23, 0x1, R22 ;  /* 0x0000000117957824 */ /* 0x000fe200078e0216 */
[C---:B------:R-:W-:Y:S01]  /*29a0*/  LOP3.LUT R25, R21.reuse, 0x1400, RZ, 0xfc, !PT ;  /* 0x0000140015197812 */ /* 0x040fe200078efcff */
[----:B------:R-:W-:Y:S01]  /*29b0*/  STS.64 [R148+0x1000], R118 ;  /* 0x0010007694007388 */ /* 0x000fe20000000a00 */
[----:B------:R-:W-:Y:S02]  /*29c0*/  ISETP.LT.AND P3, PT, R24, 0x200, !P0 ;  /* 0x000002001800780c */ /* 0x000fe40004761270 */
[C---:B------:R-:W-:Y:S01]  /*29d0*/  LOP3.LUT R24, R21.reuse, 0x1000, RZ, 0xfc, !PT ;  /* 0x0000100015187812 */ /* 0x040fe200078efcff */
[----:B------:R-:W-:Y:S01]  /*29e0*/  STS.64 [R146+0x40], R120 ;  /* 0x0000407892007388 */ /* 0x000fe20000000a00 */
[----:B------:R-:W-:-:S02]  /*29f0*/  LOP3.LUT R26, R21, 0x1800, RZ, 0xfc, !PT ;  /* 0x00001800151a7812 */ /* 0x000fc400078efcff */
[----:B------:R-:W-:Y:S01]  /*2a00*/  LOP3.LUT R28, R21, 0x1c00, RZ, 0xfc, !PT ;  /* 0x00001c00151c7812 */ /* 0x000fe200078efcff */
[----:B------:R-:W-:Y:S01]  /*2a10*/  STS.64 [R148+0x1040], R122 ;  /* 0x0010407a94007388 */ /* 0x000fe20000000a00 */
[----:B------:R-:W-:Y:S02]  /*2a20*/  SHF.R.U32.HI R24, RZ, 0x3, R24 ;  /* 0x00000003ff187819 */ /* 0x000fe40000011618 */
[----:B------:R-:W-:Y:S01]  /*2a30*/  SHF.R.U32.HI R25, RZ, 0x3, R25 ;  /* 0x00000003ff197819 */ /* 0x000fe20000011619 */
[----:B------:R-:W-:Y:S01]  /*2a40*/  STS.64 [R146+0x80], R124 ;  /* 0x0000807c92007388 */ /* 0x000fe20000000a00 */
[----:B------:R-:W-:Y:S02]  /*2a50*/  SHF.R.U32.HI R27, RZ, 0x3, R26 ;  /* 0x00000003ff1b7819 */ /* 0x000fe4000001161a */
[----:B------:R-:W-:Y:S01]  /*2a60*/  SHF.R.U32.HI R29, RZ, 0x3, R28 ;  /* 0x00000003ff1d7819 */ /* 0x000fe2000001161c */
[----:B------:R-:W-:Y:S01]  /*2a70*/  STS.64 [R149+0x1080], R126 ;  /* 0x0010807e95007388 */ /* 0x000fe20000000a00 */
[----:B------:R-:W-:-:S02]  /*2a80*/  LOP3.LUT R24, R24, 0x270, RZ, 0xc0, !PT ;  /* 0x0000027018187812 */ /* 0x000fc400078ec0ff */
[----:B------:R-:W-:Y:S01]  /*2a90*/  LOP3.LUT R26, R25, 0x2f0, RZ, 0xc0, !PT ;  /* 0x000002f0191a7812 */ /* 0x000fe200078ec0ff */
[----:B------:R-:W-:Y:S01]  /*2aa0*/  STS.64 [R146+0xc0], R128 ;  /* 0x0000c08092007388 */ /* 0x000fe20000000a00 */
[----:B------:R-:W-:Y:S01]  /*2ab0*/  LOP3.LUT R28, R27, 0x370, RZ, 0xc0, !PT ;  /* 0x000003701b1c7812 */ /* 0x000fe200078ec0ff */
[----:B------:R-:W-:Y:S01]  /*2ac0*/  IMAD R139, R21, 0x4, R24 ;  /* 0x00000004158b7824 */ /* 0x000fe200078e0218 */
[----:B------:R-:W-:Y:S01]  /*2ad0*/  LOP3.LUT R30, R29, 0x3f0, RZ, 0xc0, !PT ;  /* 0x000003f01d1e7812 */ /* 0x000fe200078ec0ff */
[----:B------:R-:W-:Y:S01]  /*2ae0*/  STS.64 [R149+0x10c0], R130 ;  /* 0x0010c08295007388 */ /* 0x000fe20000000a00 */
[C---:B------:R-:W-:Y:S01]  /*2af0*/  IMAD R137, R21.reuse, 0x4, R26 ;  /* 0x0000000415897824 */ /* 0x040fe200078e021a */
[----:B------:R-:W-:Y:S01]  /*2b00*/  ISETP.LT.AND P1, PT, R2, 0x200, !P0 ;  /* 0x000002000200780c */ /* 0x000fe20004721270 */
[C---:B------:R-:W-:Y:S01]  /*2b10*/  IMAD R3, R21.reuse, 0x4, R28 ;  /* 0x0000000415037824 */ /* 0x040fe200078e021c */
[----:B------:R-:W-:Y:S01]  /*2b20*/  STS.64 [R146+0x100], R132 ;  /* 0x0001008492007388 */ /* 0x000fe20000000a00 */
[----:B------:R-:W-:-:S03]  /*2b30*/  IMAD R0, R21, 0x4, R30 ;  /* 0x0000000415007824 */ /* 0x000fc600078e021e */
[----:B------:R-:W-:Y:S04]  /*2b40*/  STS.64 [R149+0x1100], R134 ;  /* 0x0011008695007388 */ /* 0x000fe80000000a00 */
[----:B------:R-:W-:Y:S04]  /*2b50*/  STS.64 [R146+0x140], R112 ;  /* 0x0001407092007388 */ /* 0x000fe80000000a00 */
[----:B------:R-:W-:Y:S04]  /*2b60*/  STS.64 [R149+0x1140], R114 ;  /* 0x0011407295007388 */ /* 0x000fe80000000a00 */
[----:B------:R-:W-:Y:S04]  /*2b70*/  STS.64 [R146+0x180], R108 ;  /* 0x0001806c92007388 */ /* 0x000fe80000000a00 */
[----:B------:R-:W-:Y:S04]  /*2b80*/  STS.64 [R149+0x1180], R110 ;  /* 0x0011806e95007388 */ /* 0x000fe80000000a00 */
[----:B------:R-:W-:Y:S04]  /*2b90*/  STS.64 [R146+0x1c0], R104 ;  /* 0x0001c06892007388 */ /* 0x000fe80000000a00 */
[----:B------:R-:W-:Y:S04]  /*2ba0*/  STS.64 [R149+0x11c0], R106 ;  /* 0x0011c06a95007388 */ /* 0x000fe80000000a00 */
[----:B------:R-:W-:Y:S06]  /*2bb0*/  BAR.SYNC.DEFER_BLOCKING 0x0 ;  /* 0x0000000000007b1d */ /* 0x000fec0000010000 */
[----:B------:R-:W1:Y:S04]  /*2bc0*/  LDS.128 R124, [R144] ;  /* 0x00000000907c7984 */ /* 0x000e680000000c00 */
[----:B------:R-:W2:Y:S04]  /*2bd0*/  LDS.128 R120, [R145+0x1000] ;  /* 0x0010000091787984 */ /* 0x000ea80000000c00 */
[----:B------:R-:W3:Y:S04]  /*2be0*/  LDS.128 R116, [R138+0x2000] ;  /* 0x002000008a747984 */ /* 0x000ee80000000c00 */
[----:B------:R-:W4:Y:S04]  /*2bf0*/  LDS.128 R72, [R136+0x3000] ;  /* 0x0030000088487984 */ /* 0x000f280000000c00 */
[----:B------:R-:W1:Y:S04]  /*2c00*/  LDS.128 R32, [R139+0x4000] ;  /* 0x004000008b207984 */ /* 0x000e680000000c00 */
[----:B------:R-:W1:Y:S04]  /*2c10*/  LDS.128 R28, [R137+0x5000] ;  /* 0x00500000891c7984 */ /* 0x000e680000000c00 */
[----:B------:R-:W1:Y:S04]  /*2c20*/  LDS.128 R24, [R3+0x6000] ;  /* 0x0060000003187984 */ /* 0x000e680000000c00 */
[----:B------:R-:W1:Y:S04]  /*2c30*/  LDS.128 R20, [R0+0x7000] ;  /* 0x0070000000147984 */ /* 0x000e680000000c00 */
[----:B------:R-:W-:Y:S06]  /*2c40*/  BAR.SYNC.DEFER_BLOCKING 0x0 ;  /* 0x0000000000007b1d */ /* 0x000fec0000010000 */
[----:B------:R-:W-:Y:S04]  /*2c50*/  STS.64 [R146], R100 ;  /* 0x0000006492007388 */ /* 0x000fe80000000a00 */
[----:B------:R-:W-:Y:S04]  /*2c60*/  STS.64 [R148+0x1000], R102 ;  /* 0x0010006694007388 */ /* 0x000fe80000000a00 */
        /* <DEDUP_REMOVED lines=16> */
[----:B------:R-:W1:Y:S04]  /*2d70*/  LDS.128 R108, [R145+0x1000] ;  /* 0x00100000916c7984 */ /* 0x000e680000000c00 */
[----:B------:R-:W1:Y:S04]  /*2d80*/  LDS.128 R96, [R138+0x2000] ;  /* 0x002000008a607984 */ /* 0x000e680000000c00 */
[----:B------:R-:W1:Y:S04]  /*2d90*/  LDS.128 R92, [R136+0x3000] ;  /* 0x00300000885c7984 */ /* 0x000e680000000c00 */
        /* <DEDUP_REMOVED lines=31> */
[----:B------:R1:W-:Y:S04]  /*2f90*/  STS.64 [R146], R4 ;  /* 0x0000000492007388 */ /* 0x0003e80000000a00 */
[----:B------:R2:W-:Y:S04]  /*2fa0*/  STS.64 [R148+0x1000], R6 ;  /* 0x0010000694007388 */ /* 0x0005e80000000a00 */
[----:B------:R3:W-:Y:S04]  /*2fb0*/  STS.64 [R146+0x40], R8 ;  /* 0x0000400892007388 */ /* 0x0007e80000000a00 */
[----:B------:R4:W-:Y:S01]  /*2fc0*/  STS.64 [R148+0x1040], R10 ;  /* 0x0010400a94007388 */ /* 0x0009e20000000a00 */
[----:B-1----:R-:W-:Y:S01]  /*2fd0*/  IMAD.MOV.U32 R4, RZ, RZ, 0x4 ;  /* 0x00000004ff047424 */ /* 0x002fe200078e00ff */
[----:B------:R-:W-:-:S02]  /*2fe0*/  LOP3.LUT R5, R2, 0x30, RZ, 0xfc, !PT ;  /* 0x0000003002057812 */ /* 0x000fc400078efcff */
[----:B------:R1:W-:Y:S01]  /*2ff0*/  STS.64 [R146+0x80], R12 ;  /* 0x0000800c92007388 */ /* 0x0003e20000000a00 */
[----:B--2---:R-:W-:-:S03]  /*3000*/  IMAD.WIDE R6, R147, R4, c[0x0][0x170] ;  /* 0x00005c0093067625 */ /* 0x004fc600078e0204 */
[----:B------:R2:W-:Y:S01]  /*3010*/  STS.64 [R149+0x1080], R14 ;  /* 0x0010800e95007388 */ /* 0x0005e20000000a00 */
[----:B---3--:R-:W-:-:S03]  /*3020*/  IADD3 R9, R147, 0x18000, RZ ;  /* 0x0001800093097810 */ /* 0x008fc60007ffe0ff */
[----:B------:R3:W-:Y:S01]  /*3030*/  STS.64 [R146+0xc0], R16 ;  /* 0x0000c01092007388 */ /* 0x0007e20000000a00 */
[----:B----4-:R-:W-:Y:S01]  /*3040*/  IADD3 R11, R147, 0x30000, RZ ;  /* 0x00030000930b7810 */ /* 0x010fe20007ffe0ff */
[-C--:B------:R-:W-:Y:S02]  /*3050*/  IMAD.WIDE R8, R9, R4.reuse, c[0x0][0x170] ;  /* 0x00005c0009087625 */ /* 0x080fe400078e0204 */
[----:B------:R-:W-:Y:S01]  /*3060*/  STS.64 [R149+0x10c0], R18 ;  /* 0x0010c01295007388 */ /* 0x000fe20000000a00 */
[----:B-1----:R-:W-:Y:S01]  /*3070*/  IADD3 R13, R147, 0x48000, RZ ;  /* 0x00048000930d7810 */ /* 0x002fe20007ffe0ff */
[-C--:B------:R-:W-:Y:S02]  /*3080*/  IMAD.WIDE R10, R11, R4.reuse, c[0x0][0x170] ;  /* 0x00005c000b0a7625 */ /* 0x080fe400078e0204 */
[----:B------:R-:W-:Y:S01]  /*3090*/  STS.64 [R146+0x100], R160 ;  /* 0x000100a092007388 */ /* 0x000fe20000000a00 */
[----:B--2---:R-:W-:Y:S01]  /*30a0*/  IADD3 R15, R147, 0x78000, RZ ;  /* 0x00078000930f7810 */ /* 0x004fe20007ffe0ff */
[----:B------:R-:W-:Y:S01]  /*30b0*/  IMAD.WIDE R12, R13, R4, c[0x0][0x170] ;  /* 0x00005c000d0c7625 */ /* 0x000fe200078e0204 */
[----:B------:R-:W-:Y:S01]  /*30c0*/  LOP3.LUT R14, R2, 0xb0, RZ, 0xfc, !PT ;  /* 0x000000b0020e7812 */ /* 0x000fe200078efcff */
[----:B------:R-:W-:Y:S01]  /*30d0*/  STS.64 [R149+0x1100], R162 ;  /* 0x001100a295007388 */ /* 0x000fe20000000a00 */
[----:B---3--:R-:W-:-:S03]  /*30e0*/  IADD3 R17, R147, 0x90000, RZ ;  /* 0x0009000093117810 */ /* 0x008fc60007ffe0ff */
[----:B------:R-:W-:Y:S04]  /*30f0*/  STS.64 [R146+0x140], R180 ;  /* 0x000140b492007388 */ /* 0x000fe80000000a00 */
[----:B------:R-:W-:Y:S04]  /*3100*/  STS.64 [R149+0x1140], R182 ;  /* 0x001140b695007388 */ /* 0x000fe80000000a00 */
[----:B------:R-:W-:Y:S04]  /*3110*/  STS.64 [R146+0x180], R176 ;  /* 0x000180b092007388 */ /* 0x000fe80000000a00 */
[----:B------:R-:W-:Y:S04]  /*3120*/  STS.64 [R149+0x1180], R178 ;  /* 0x001180b295007388 */ /* 0x000fe80000000a00 */
[----:B------:R-:W-:Y:S04]  /*3130*/  STS.64 [R146+0x1c0], R140 ;  /* 0x0001c08c92007388 */ /* 0x000fe80000000a00 */
[----:B------:R-:W-:Y:S04]  /*3140*/  STS.64 [R149+0x11c0], R142 ;  /* 0x0011c08e95007388 */ /* 0x000fe80000000a00 */
[----:B------:R-:W-:Y:S06]  /*3150*/  BAR.SYNC.DEFER_BLOCKING 0x0 ;  /* 0x0000000000007b1d */ /* 0x000fec0000010000 */
[----:B------:R1:W-:Y:S01]  /*3160*/  @P1 STG.E.128 [R6.64], R124 ;  /* 0x0000007c06001986 */ /* 0x0003e2000c101d0c */
[----:B------:R-:W-:-:S02]  /*3170*/  ISETP.LT.AND P1, PT, R5, 0x200, !P0 ;  /* 0x000002000500780c */ /* 0x000fc40004721270 */
[C---:B------:R-:W-:Y:S01]  /*3180*/  LOP3.LUT R5, R2.reuse, 0x38, RZ, 0xfc, !PT ;  /* 0x0000003802057812 */ /* 0x040fe200078efcff */
[----:B------:R2:W-:Y:S03]  /*3190*/  @P6 STG.E.128 [R8.64], R120 ;  /* 0x0000007808006986 */ /* 0x0005e6000c101d0c */
[----:B------:R-:W-:Y:S01]  /*31a0*/  ISETP.LT.AND P6, PT, R5, 0x200, !P0 ;  /* 0x000002000500780c */ /* 0x000fe200047c1270 */
[----:B------:R3:W-:Y:S01]  /*31b0*/  @P5 STG.E.128 [R10.64], R116 ;  /* 0x000000740a005986 */ /* 0x0007e2000c101d0c */
[----:B------:R-:W-:-:S03]  /*31c0*/  LOP3.LUT R5, R2, 0x40, RZ, 0xfc, !PT ;  /* 0x0000004002057812 */ /* 0x000fc600078efcff */
[----:B------:R4:W-:Y:S01]  /*31d0*/  @P4 STG.E.128 [R12.64], R72 ;  /* 0x000000480c004986 */ /* 0x0009e2000c101d0c */
[----:B------:R-:W-:Y:S02]  /*31e0*/  ISETP.LT.AND P5, PT, R5, 0x200, !P0 ;  /* 0x000002000500780c */ /* 0x000fe400047a1270 */
[C---:B------:R-:W-:Y:S01]  /*31f0*/  LOP3.LUT R5, R2.reuse, 0x48, RZ, 0xfc, !PT ;  /* 0x0000004802057812 */ /* 0x040fe200078efcff */
[----:B------:R-:W-:Y:S01]  /*3200*/  LDS.128 R56, [R137+0x5000] ;  /* 0x0050000089387984 */ /* 0x000fe20000000c00 */
[----:B-1----:R-:W-:Y:S02]  /*3210*/  IADD3 R7, R147, 0x60000, RZ ;  /* 0x0006000093077810 */ /* 0x002fe40007ffe0ff */
[----:B------:R-:W-:Y:S01]  /*3220*/  ISETP.LT.AND P4, PT, R5, 0x200, !P0 ;  /* 0x000002000500780c */ /* 0x000fe20004781270 */
[----:B------:R-:W-:Y:S01]  /*3230*/  LDS.128 R60, [R3+0x6000] ;  /* 0x00600000033c7984 */ /* 0x000fe20000000c00 */
[----:B------:R-:W-:Y:S01]  /*3240*/  LOP3.LUT R5, R2, 0x50, RZ, 0xfc, !PT ;  /* 0x0000005002057812 */ /* 0x000fe200078efcff */
[----:B------:R-:W-:-:S04]  /*3250*/  IMAD.WIDE R6, R7, R4, c[0x0][0x170] ;  /* 0x00005c0007067625 */ /* 0x000fc800078e0204 */
[-C--:B--2---:R-:W-:Y:S01]  /*3260*/  IMAD.WIDE R8, R15, R4.reuse, c[0x0][0x170] ;  /* 0x00005c000f087625 */ /* 0x084fe200078e0204 */
[----:B------:R1:W-:Y:S01]  /*3270*/  @P3 STG.E.128 [R6.64], R32 ;  /* 0x0000002006003986 */ /* 0x0003e2000c101d0c */
[----:B------:R-:W-:Y:S02]  /*3280*/  ISETP.LT.AND P3, PT, R5, 0x200, !P0 ;  /* 0x000002000500780c */ /* 0x000fe40004761270 */
[C---:B------:R-:W-:Y:S01]  /*3290*/  LOP3.LUT R5, R2.reuse, 0x58, RZ, 0xfc, !PT ;  /* 0x0000005802057812 */ /* 0x040fe200078efcff */
[-C--:B---3--:R-:W-:Y:S01]  /*32a0*/  IMAD.WIDE R10, R17, R4.reuse, c[0x0][0x170] ;  /* 0x00005c00110a7625 */ /* 0x088fe200078e0204 */
[----:B------:R2:W-:Y:S01]  /*32b0*/  @P2 STG.E.128 [R8.64], R28 ;  /* 0x0000001c08002986 */ /* 0x0005e2000c101d0c */
[----:B----4-:R-:W-:Y:S02]  /*32c0*/  IADD3 R13, R147, 0xa8000, RZ ;  /* 0x000a8000930d7810 */ /* 0x010fe40007ffe0ff */
[----:B------:R-:W-:Y:S01]  /*32d0*/  ISETP.LT.AND P2, PT, R5, 0x200, !P0 ;  /* 0x000002000500780c */ /* 0x000fe20004741270 */
[----:B------:R3:W-:Y:S01]  /*32e0*/  @P1 STG.E.128 [R10.64], R24 ;  /* 0x000000180a001986 */ /* 0x0007e2000c101d0c */
[----:B------:R-:W-:Y:S01]  /*32f0*/  LOP3.LUT R5, R2, 0x60, RZ, 0xfc, !PT ;  /* 0x0000006002057812 */ /* 0x000fe200078efcff */
[----:B------:R-:W-:Y:S01]  /*3300*/  IMAD.WIDE R12, R13, R4, c[0x0][0x170] ;  /* 0x00005c000d0c7625 */ /* 0x000fe200078e0204 */
[----:B------:R-:W-:Y:S01]  /*3310*/  IADD3 R15, R147, 0xc0000, RZ ;  /* 0x000c0000930f7810 */ /* 0x000fe20007ffe0ff */
[----:B------:R-:W-:Y:S01]  /*3320*/  LDS.128 R24, [R138+0x2000] ;  /* 0x002000008a187984 */ /* 0x000fe20000000c00 */
[----:B------:R-:W-:-:S02]  /*3330*/  ISETP.LT.AND P1, PT, R5, 0x200, !P0 ;  /* 0x000002000500780c */ /* 0x000fc40004721270 */
[C---:B------:R-:W-:Y:S01]  /*3340*/  LOP3.LUT R5, R2.reuse, 0x68, RZ, 0xfc, !PT ;  /* 0x0000006802057812 */ /* 0x040fe200078efcff */
[----:B------:R4:W-:Y:S01]  /*3350*/  @P6 STG.E.128 [R12.64], R20 ;  /* 0x000000140c006986 */ /* 0x0009e2000c101d0c */
[----:B------:R-:W-:Y:S01]  /*3360*/  IADD3 R17, R147, 0xd8000, RZ ;  /* 0x000d800093117810 */ /* 0x000fe20007ffe0ff */
[-C--:B-1----:R-:W-:Y:S01]  /*3370*/  IMAD.WIDE R6, R15, R4.reuse, c[0x0][0x170] ;  /* 0x00005c000f067625 */ /* 0x082fe200078e0204 */
[----:B------:R-:W-:Y:S01]  /*3380*/  ISETP.LT.AND P6, PT, R5, 0x200, !P0 ;  /* 0x000002000500780c */ /* 0x000fe200047c1270 */
[----:B------:R-:W-:Y:S01]  /*3390*/  LDS.128 R20, [R145+0x1000] ;  /* 0x0010000091147984 */ /* 0x000fe20000000c00 */
[----:B------:R-:W-:Y:S01]  /*33a0*/  LOP3.LUT R5, R2, 0x70, RZ, 0xfc, !PT ;  /* 0x0000007002057812 */ /* 0x000fe200078efcff */
[----:B--2---:R-:W-:Y:S01]  /*33b0*/  IMAD.WIDE R8, R17, R4, c[0x0][0x170] ;  /* 0x00005c0011087625 */ /* 0x004fe200078e0204 */
[----:B------:R-:W-:Y:S01]  /*33c0*/  IADD3 R15, R147, 0x108000, RZ ;  /* 0x00108000930f7810 */ /* 0x000fe20007ffe0ff */
[----:B------:R1:W-:Y:S01]  /*33d0*/  @P5 STG.E.128 [R6.64], R112 ;  /* 0x0000007006005986 */ /* 0x0003e2000c101d0c */
[----:B------:R-:W-:-:S02]  /*33e0*/  ISETP.LT.AND P5, PT, R5, 0x200, !P0 ;  /* 0x000002000500780c */ /* 0x000fc400047a1270 */
[C---:B---3--:R-:W-:Y:S01]  /*33f0*/  IADD3 R11, R147.reuse, 0xf0000, RZ ;  /* 0x000f0000930b7810 */ /* 0x048fe20007ffe0ff */
[----:B------:R2:W-:Y:S01]  /*3400*/  @P4 STG.E.128 [R8.64], R108 ;  /* 0x0000006c08004986 */ /* 0x0005e2000c101d0c */
[C---:B------:R-:W-:Y:S02]  /*3410*/  LOP3.LUT R5, R2.reuse, 0x78, RZ, 0xfc, !PT ;  /* 0x0000007802057812 */ /* 0x040fe400078efcff */
[----:B------:R-:W-:Y:S01]  /*3420*/  IADD3 R17, R147, 0x120000, RZ ;  /* 0x0012000093117810 */ /* 0x000fe20007ffe0ff */
[-C--:B------:R-:W-:Y:S01]  /*3430*/  IMAD.WIDE R10, R11, R4.reuse, c[0x0][0x170] ;  /* 0x00005c000b0a7625 */ /* 0x080fe200078e0204 */
[----:B------:R-:W-:Y:S01]  /*3440*/  ISETP.LT.AND P4, PT, R5, 0x200, !P0 ;  /* 0x000002000500780c */ /* 0x000fe20004781270 */
[----:B------:R-:W-:Y:S01]  /*3450*/  LDS.128 R28, [R136+0x3000] ;  /* 0x00300000881c7984 */ /* 0x000fe20000000c00 */
[----:B------:R-:W-:Y:S01]  /*3460*/  LOP3.LUT R5, R2, 0x80, RZ, 0xfc, !PT ;  /* 0x0000008002057812 */ /* 0x000fe200078efcff */
[----:B----4-:R-:W-:Y:S01]  /*3470*/  IMAD.WIDE R12, R15, R4, c[0x0][0x170] ;  /* 0x00005c000f0c7625 */ /* 0x010fe200078e0204 */
[----:B------:R-:W-:Y:S01]  /*3480*/  IADD3 R15, R147, 0x150000, RZ ;  /* 0x00150000930f7810 */ /* 0x000fe20007ffe0ff */
[----:B------:R3:W-:Y:S01]  /*3490*/  @P3 STG.E.128 [R10.64], R96 ;  /* 0x000000600a003986 */ /* 0x0007e2000c101d0c */
[----:B------:R-:W-:-:S02]  /*34a0*/  ISETP.LT.AND P3, PT, R5, 0x200, !P0 ;  /* 0x000002000500780c */ /* 0x000fc40004761270 */
[C---:B------:R-:W-:Y:S01]  /*34b0*/  LOP3.LUT R5, R2.reuse, 0x88, RZ, 0xfc, !PT ;  /* 0x0000008802057812 */ /* 0x040fe200078efcff */
[-C--:B-1----:R-:W-:Y:S01]  /*34c0*/  IMAD.WIDE R6, R17, R4.reuse, c[0x0][0x170] ;  /* 0x00005c0011067625 */ /* 0x082fe200078e0204 */
[----:B------:R1:W-:Y:S01]  /*34d0*/  @P2 STG.E.128 [R12.64], R92 ;  /* 0x0000005c0c002986 */ /* 0x0003e2000c101d0c */
[C---:B------:R-:W-:Y:S02]  /*34e0*/  IADD3 R17, R147.reuse, 0x168000, RZ ;  /* 0x0016800093117810 */ /* 0x040fe40007ffe0ff */
[----:B--2---:R-:W-:Y:S01]  /*34f0*/  IADD3 R9, R147, 0x138000, RZ ;  /* 0x0013800093097810 */ /* 0x004fe20007ffe0ff */
[----:B------:R2:W-:Y:S01]  /*3500*/  @P1 STG.E.128 [R6.64], R88 ;  /* 0x0000005806001986 */ /* 0x0005e2000c101d0c */
[----:B------:R-:W-:Y:S02]  /*3510*/  ISETP.LT.AND P2, PT, R5, 0x200, !P0 ;  /* 0x000002000500780c */ /* 0x000fe40004741270 */
[----:B------:R-:W-:Y:S01]  /*3520*/  LOP3.LUT R5, R2, 0x90, RZ, 0xfc, !PT ;  /* 0x0000009002057812 */ /* 0x000fe200078efcff */
[----:B------:R-:W-:Y:S01]  /*3530*/  IMAD.WIDE R8, R9, R4, c[0x0][0x170] ;  /* 0x00005c0009087625 */ /* 0x000fe200078e0204 */
[----:B------:R-:W-:Y:S01]  /*3540*/  LDS.128 R32, [R139+0x4000] ;  /* 0x004000008b207984 */ /* 0x000fe20000000c00 */
[----:B------:R-:W-:-:S02]  /*3550*/  IADD3 R3, R147, 0x258000, RZ ;  /* 0x0025800093037810 */ /* 0x000fc40007ffe0ff */
[----:B------:R-:W-:Y:S01]  /*3560*/  ISETP.LT.AND P1, PT, R5, 0x200, !P0 ;  /* 0x000002000500780c */ /* 0x000fe20004721270 */
[-C--:B---3--:R-:W-:Y:S01]  /*3570*/  IMAD.WIDE R10, R15, R4.reuse, c[0x0][0x170] ;  /* 0x00005c000f0a7625 */ /* 0x088fe200078e0204 */
[C---:B------:R-:W-:Y:S01]  /*3580*/  LOP3.LUT R5, R2.reuse, 0x98, RZ, 0xfc, !PT ;  /* 0x0000009802057812 */ /* 0x040fe200078efcff */
[----:B------:R3:W-:Y:S01]  /*3590*/  @P6 STG.E.128 [R8.64], R84 ;  /* 0x0000005408006986 */ /* 0x0007e2000c101d0c */
[----:B------:R-:W-:Y:S02]  /*35a0*/  IADD3 R15, R147, 0x198000, RZ ;  /* 0x00198000930f7810 */ /* 0x000fe40007ffe0ff */
[----:B------:R-:W-:Y:S01]  /*35b0*/  ISETP.LT.AND P6, PT, R5, 0x200, !P0 ;  /* 0x000002000500780c */ /* 0x000fe200047c1270 */
[----:B-1----:R-:W-:Y:S01]  /*35c0*/  IMAD.WIDE R12, R17, R4, c[0x0][0x170] ;  /* 0x00005c00110c7625 */ /* 0x002fe200078e0204 */
[----:B------:R-:W-:Y:S01]  /*35d0*/  LOP3.LUT R5, R2, 0xa0, RZ, 0xfc, !PT ;  /* 0x000000a002057812 */ /* 0x000fe200078efcff */
[----:B------:R1:W-:Y:S01]  /*35e0*/  @P5 STG.E.128 [R10.64], R80 ;  /* 0x000000500a005986 */ /* 0x0003e2000c101d0c */
[----:B--2---:R-:W-:-:S02]  /*35f0*/  IADD3 R7, R147, 0x180000, RZ ;  /* 0x0018000093077810 */ /* 0x004fc40007ffe0ff */
[----:B------:R-:W-:Y:S01]  /*3600*/  ISETP.LT.AND P5, PT, R5, 0x200, !P0 ;  /* 0x000002000500780c */ /* 0x000fe200047a1270 */
[----:B------:R-:W2:Y:S01]  /*3610*/  LDS.128 R16, [R144] ;  /* 0x0000000090107984 */ /* 0x000ea20000000c00 */
[C---:B------:R-:W-:Y:S01]  /*3620*/  LOP3.LUT R5, R2.reuse, 0xa8, RZ, 0xfc, !PT ;  /* 0x000000a802057812 */ /* 0x040fe200078efcff */
[-C--:B------:R-:W-:Y:S02]  /*3630*/  IMAD.WIDE R6, R7, R4.reuse, c[0x0][0x170] ;  /* 0x00005c0007067625 */ /* 0x080fe400078e0204 */
[----:B------:R4:W-:Y:S01]  /*3640*/  @P4 STG.E.128 [R12.64], R76 ;  /* 0x0000004c0c004986 */ /* 0x0009e2000c101d0c */
[----:B------:R-:W-:Y:S02]  /*3650*/  ISETP.LT.AND P4, PT, R5, 0x200, !P0 ;  /* 0x000002000500780c */ /* 0x000fe40004781270 */
[----:B------:R-:W-:Y:S01]  /*3660*/  LOP3.LUT R5, R2, 0xb8, RZ, 0xfc, !PT ;  /* 0x000000b802057812 */ /* 0x000fe200078efcff */
[----:B---3--:R-:W-:Y:S01]  /*3670*/  IMAD.WIDE R8, R15, R4, c[0x0][0x170] ;  /* 0x00005c000f087625 */ /* 0x008fe200078e0204 */
[----:B------:R3:W-:Y:S01]  /*3680*/  @P3 STG.E.128 [R6.64], R104 ;  /* 0x0000006806003986 */ /* 0x0007e2000c101d0c */
[----:B------:R-:W-:-:S02]  /*3690*/  ISETP.LT.AND P3, PT, R14, 0x200, !P0 ;  /* 0x000002000e00780c */ /* 0x000fc40004761270 */
[----:B------:R-:W-:Y:S01]  /*36a0*/  LOP3.LUT R14, R2, 0xe8, RZ, 0xfc, !PT ;  /* 0x000000e8020e7812 */ /* 0x000fe200078efcff */
[----:B------:R3:W-:Y:S01]  /*36b0*/  @P2 STG.E.128 [R8.64], R100 ;  /* 0x0000006408002986 */ /* 0x0007e2000c101d0c */
[----:B------:R-:W-:Y:S02]  /*36c0*/  ISETP.LT.AND P2, PT, R5, 0x200, !P0 ;  /* 0x000002000500780c */ /* 0x000fe40004741270 */
[C---:B-1----:R-:W-:Y:S02]  /*36d0*/  IADD3 R11, R147.reuse, 0x1b0000, RZ ;  /* 0x001b0000930b7810 */ /* 0x042fe40007ffe0ff */
[C---:B------:R-:W-:Y:S02]  /*36e0*/  IADD3 R5, R147.reuse, 0x1c8000, RZ ;  /* 0x001c800093057810 */ /* 0x040fe40007ffe0ff */
[----:B------:R-:W-:Y:S01]  /*36f0*/  IADD3 R15, R147, 0x2d0000, RZ ;  /* 0x002d0000930f7810 */ /* 0x000fe20007ffe0ff */
[----:B------:R-:W-:Y:S01]  /*3700*/  IMAD.WIDE R10, R11, R4, c[0x0][0x170] ;  /* 0x00005c000b0a7625 */ /* 0x000fe200078e0204 */
[----:B----4-:R-:W-:-:S02]  /*3710*/  IADD3 R13, R147, 0x1e0000, RZ ;  /* 0x001e0000930d7810 */ /* 0x010fc40007ffe0ff */
[C---:B------:R-:W-:Y:S02]  /*3720*/  LOP3.LUT R12, R2.reuse, 0xc0, RZ, 0xfc, !PT ;  /* 0x000000c0020c7812 */ /* 0x040fe400078efcff */
[----:B------:R1:W-:Y:S01]  /*3730*/  @P1 STG.E.128 [R10.64], R68 ;  /* 0x000000440a001986 */ /* 0x0003e2000c101d0c */
[-C--:B---3--:R-:W-:Y:S01]  /*3740*/  IMAD.WIDE R6, R5, R4.reuse, c[0x0][0x170] ;  /* 0x00005c0005067625 */ /* 0x088fe200078e0204 */
[----:B------:R-:W-:Y:S02]  /*3750*/  LOP3.LUT R5, R2, 0xc8, RZ, 0xfc, !PT ;  /* 0x000000c802057812 */ /* 0x000fe400078efcff */
[----:B------:R-:W-:Y:S01]  /*3760*/  ISETP.LT.AND P1, PT, R12, 0x200, !P0 ;  /* 0x000002000c00780c */ /* 0x000fe20004721270 */
[----:B------:R-:W-:Y:S01]  /*3770*/  IMAD.WIDE R8, R13, R4, c[0x0][0x170] ;  /* 0x00005c000d087625 */ /* 0x000fe200078e0204 */
[----:B------:R-:W-:Y:S01]  /*3780*/  IADD3 R13, R147, 0x1f8000, RZ ;  /* 0x001f8000930d7810 */ /* 0x000fe20007ffe0ff */
[----:B------:R3:W-:Y:S01]  /*3790*/  @P6 STG.E.128 [R6.64], R52 ;  /* 0x0000003406006986 */ /* 0x0007e2000c101d0c */
[----:B------:R-:W-:-:S02]  /*37a0*/  ISETP.LT.AND P6, PT, R5, 0x200, !P0 ;  /* 0x000002000500780c */ /* 0x000fc400047c1270 */
[C---:B------:R-:W-:Y:S01]  /*37b0*/  LOP3.LUT R5, R2.reuse, 0xd0, RZ, 0xfc, !PT ;  /* 0x000000d002057812 */ /* 0x040fe200078efcff */
[----:B------:R4:W-:Y:S01]  /*37c0*/  @P5 STG.E.128 [R8.64], R48 ;  /* 0x0000003008005986 */ /* 0x0009e2000c101d0c */
[C---:B------:R-:W-:Y:S02]  /*37d0*/  LOP3.LUT R12, R2.reuse, 0xd8, RZ, 0xfc, !PT ;  /* 0x000000d8020c7812 */ /* 0x040fe400078efcff */
[----:B------:R-:W-:Y:S02]  /*37e0*/  ISETP.LT.AND P5, PT, R5, 0x200, !P0 ;  /* 0x000002000500780c */ /* 0x000fe400047a1270 */
[----:B------:R-:W-:Y:S02]  /*37f0*/  LOP3.LUT R5, R2, 0xe0, RZ, 0xfc, !PT ;  /* 0x000000e002057812 */ /* 0x000fe400078efcff */
[----:B-1----:R-:W-:Y:S01]  /*3800*/  IADD3 R11, R147, 0x210000, RZ ;  /* 0x00210000930b7810 */ /* 0x002fe20007ffe0ff */
[----:B---3--:R-:W-:Y:S01]  /*3810*/  IMAD.WIDE R6, R13, R4, c[0x0][0x170] ;  /* 0x00005c000d067625 */ /* 0x008fe200078e0204 */
[----:B------:R-:W-:-:S03]  /*3820*/  IADD3 R13, R147, 0x228000, RZ ;  /* 0x00228000930d7810 */ /* 0x000fc60007ffe0ff */
[-C--:B----4-:R-:W-:Y:S01]  /*3830*/  IMAD.WIDE R8, R11, R4.reuse, c[0x0][0x170] ;  /* 0x00005c000b087625 */ /* 0x090fe200078e0204 */
[----:B------:R1:W-:Y:S01]  /*3840*/  @P4 STG.E.128 [R6.64], R44 ;  /* 0x0000002c06004986 */ /* 0x0003e2000c101d0c */
[----:B------:R-:W-:Y:S02]  /*3850*/  ISETP.LT.AND P4, PT, R12, 0x200, !P0 ;  /* 0x000002000c00780c */ /* 0x000fe40004781270 */
[-C--:B------:R-:W-:Y:S01]  /*3860*/  IMAD.WIDE R10, R13, R4.reuse, c[0x0][0x170] ;  /* 0x00005c000d0a7625 */ /* 0x080fe200078e0204 */
[----:B------:R-:W-:Y:S01]  /*3870*/  IADD3 R13, R147, 0x240000, RZ ;  /* 0x00240000930d7810 */ /* 0x000fe20007ffe0ff */
[----:B------:R3:W-:Y:S01]  /*3880*/  @P3 STG.E.128 [R8.64], R36 ;  /* 0x0000002408003986 */ /* 0x0007e2000c101d0c */
[----:B------:R-:W-:Y:S02]  /*3890*/  ISETP.LT.AND P3, PT, R5, 0x200, !P0 ;  /* 0x000002000500780c */ /* 0x000fe40004761270 */
[----:B------:R-:W-:Y:S01]  /*38a0*/  LOP3.LUT R5, R2, 0xf8, RZ, 0xfc, !PT ;  /* 0x000000f802057812 */ /* 0x000fe200078efcff */
[----:B------:R-:W-:Y:S01]  /*38b0*/  IMAD.WIDE R12, R13, R4, c[0x0][0x170] ;  /* 0x00005c000d0c7625 */ /* 0x000fe200078e0204 */
[----:B------:R4:W-:Y:S01]  /*38c0*/  @P2 STG.E.128 [R10.64], R40 ;  /* 0x000000280a002986 */ /* 0x0009e2000c101d0c */
[----:B------:R-:W-:-:S02]  /*38d0*/  ISETP.LT.AND P2, PT, R14, 0x200, !P0 ;  /* 0x000002000e00780c */ /* 0x000fc40004741270 */
[-C--:B------:R-:W-:Y:S01]  /*38e0*/  IMAD.WIDE R14, R15, R4.reuse, c[0x0][0x170] ;  /* 0x00005c000f0e7625 */ /* 0x080fe200078e0204 */
[----:B--2---:R2:W-:Y:S01]  /*38f0*/  @P1 STG.E.128 [R12.64], R16 ;  /* 0x000000100c001986 */ /* 0x0045e2000c101d0c */
[----:B-1----:R-:W-:Y:S02]  /*3900*/  LOP3.LUT R6, R2, 0xf0, RZ, 0xfc, !PT ;  /* 0x000000f002067812 */ /* 0x002fe400078efcff */
[-C--:B------:R-:W-:Y:S01]  /*3910*/  IMAD.WIDE R2, R3, R4.reuse, c[0x0][0x170] ;  /* 0x00005c0003027625 */ /* 0x080fe200078e0204 */
[C---:B------:R-:W-:Y:S02]  /*3920*/  IADD3 R7, R147.reuse, 0x270000, RZ ;  /* 0x0027000093077810 */ /* 0x040fe40007ffe0ff */
[----:B------:R-:W-:Y:S02]  /*3930*/  ISETP.LT.AND P1, PT, R6, 0x200, !P0 ;  /* 0x000002000600780c */ /* 0x000fe40004721270 */
[----:B---3--:R-:W-:Y:S01]  /*3940*/  IADD3 R9, R147, 0x288000, RZ ;  /* 0x0028800093097810 */ /* 0x008fe20007ffe0ff */
[-C--:B------:R-:W-:Y:S01]  /*3950*/  IMAD.WIDE R6, R7, R4.reuse, c[0x0][0x170] ;  /* 0x00005c0007067625 */ /* 0x080fe200078e0204 */
[----:B------:R-:W-:Y:S01]  /*3960*/  ISETP.LT.AND P0, PT, R5, 0x200, !P0 ;  /* 0x000002000500780c */ /* 0x000fe20004701270 */
[----:B------:R1:W-:Y:S01]  /*3970*/  @P6 STG.E.128 [R2.64], R20 ;  /* 0x0000001402006986 */ /* 0x0003e2000c101d0c */
[----:B----4-:R-:W-:Y:S01]  /*3980*/  IADD3 R11, R147, 0x2a0000, RZ ;  /* 0x002a0000930b7810 */ /* 0x010fe20007ffe0ff */
[-C--:B------:R-:W-:Y:S01]  /*3990*/  IMAD.WIDE R8, R9, R4.reuse, c[0x0][0x170] ;  /* 0x00005c0009087625 */ /* 0x080fe200078e0204 */
[----:B------:R-:W-:Y:S01]  /*39a0*/  IADD3 R5, R147, 0x2b8000, RZ ;  /* 0x002b800093057810 */ /* 0x000fe20007ffe0ff */
[----:B------:R1:W-:Y:S02]  /*39b0*/  @P5 STG.E.128 [R6.64], R24 ;  /* 0x0000001806005986 */ /* 0x0003e4000c101d0c */
[----:B------:R-:W-:-:S02]  /*39c0*/  IMAD.WIDE R10, R11, R4, c[0x0][0x170] ;  /* 0x00005c000b0a7625 */ /* 0x000fc400078e0204 */
[----:B------:R1:W-:Y:S02]  /*39d0*/  @P4 STG.E.128 [R8.64], R28 ;  /* 0x0000001c08004986 */ /* 0x0003e4000c101d0c */
[----:B--2---:R-:W-:Y:S02]  /*39e0*/  IMAD.WIDE R12, R5, R4, c[0x0][0x170] ;  /* 0x00005c00050c7625 */ /* 0x004fe400078e0204 */
[----:B------:R1:W-:Y:S04]  /*39f0*/  @P3 STG.E.128 [R10.64], R32 ;  /* 0x000000200a003986 */ /* 0x0003e8000c101d0c */
[----:B------:R1:W-:Y:S04]  /*3a00*/  @P2 STG.E.128 [R12.64], R56 ;  /* 0x000000380c002986 */ /* 0x0003e8000c101d0c */
[----:B------:R1:W-:Y:S01]  /*3a10*/  @P1 STG.E.128 [R14.64], R60 ;  /* 0x0000003c0e001986 */ /* 0x0003e2000c101d0c */
[----:B------:R-:W-:Y:S05]  /*3a20*/  @!P0 EXIT ;  /* 0x000000000000894d */ /* 0x000fea0003800000 */
[----:B-1----:R-:W1:Y:S01]  /*3a30*/  LDS.128 R8, [R0+0x7000] ;  /* 0x0070000000087984 */ /* 0x002e620000000c00 */
[----:B------:R-:W-:-:S05]  /*3a40*/  IADD3 R5, R147, 0x2e8000, RZ ;  /* 0x002e800093057810 */ /* 0x000fca0007ffe0ff */
[----:B------:R-:W-:-:S05]  /*3a50*/  IMAD.WIDE R4, R5, R4, c[0x0][0x170] ;  /* 0x00005c0005047625 */ /* 0x000fca00078e0204 */
[----:B-1----:R-:W-:Y:S01]  /*3a60*/  STG.E.128 [R4.64], R8 ;  /* 0x0000000804007986 */ /* 0x002fe2000c101d0c */
[----:B------:R-:W-:Y:S05]  /*3a70*/  EXIT ;  /* 0x000000000000794d */ /* 0x000fea0003800000 */
.L_x_1:
[----:B------:R-:W-:-:S00]  /*3a80*/  BRA `(.L_x_1) ;  /* 0xfffffff000007947 */ /* 0x000fc0000383ffff */
[----:B------:R-:W-:-:S00]  /*3a90*/  NOP ;  /* 0x0000000000007918 */ /* 0x000fc00000000000 */
        /* <DEDUP_REMOVED lines=14> */
.L_x_2:


//--------------------- .nv.shared.triton_mm      --------------------------
	.section	.nv.shared.triton_mm,"aw",@nobits
	.sectionflags	@""
	.align	16
